//
// Generated by NVIDIA NVVM Compiler
//
// Compiler Build ID: CL-36424714
// Cuda compilation tools, release 13.0, V13.0.88
// Based on NVVM 20.0.0
//

.version 9.0
.target sm_100
.address_size 64

	// .globl	_Z9mm_llmc_2PfS_S_i
// _ZZ9mm_llmc_2PfS_S_iE2sA has been demoted
// _ZZ9mm_llmc_2PfS_S_iE2sB has been demoted

.visible .entry _Z9mm_llmc_2PfS_S_i(
	.param .u64 .ptr .align 1 _Z9mm_llmc_2PfS_S_i_param_0,
	.param .u64 .ptr .align 1 _Z9mm_llmc_2PfS_S_i_param_1,
	.param .u64 .ptr .align 1 _Z9mm_llmc_2PfS_S_i_param_2,
	.param .u32 _Z9mm_llmc_2PfS_S_i_param_3
)
.maxntid 256
.minnctapersm 2
{
	.reg .pred 	%p<6>;
	.reg .b32 	%r<83>;
	.reg .b32 	%f<515>;
	.reg .b64 	%rd<42>;
	// demoted variable
	.shared .align 4 .b8 _ZZ9mm_llmc_2PfS_S_iE2sA[4096];
	// demoted variable
	.shared .align 4 .b8 _ZZ9mm_llmc_2PfS_S_iE2sB[4096];
	ld.param.u64 	%rd12, [_Z9mm_llmc_2PfS_S_i_param_0];
	ld.param.u64 	%rd13, [_Z9mm_llmc_2PfS_S_i_param_1];
	ld.param.u64 	%rd14, [_Z9mm_llmc_2PfS_S_i_param_2];
	ld.param.u32 	%r26, [_Z9mm_llmc_2PfS_S_i_param_3];
	cvta.to.global.u64 	%rd15, %rd14;
	cvta.to.global.u64 	%rd16, %rd13;
	cvta.to.global.u64 	%rd17, %rd12;
	mov.u32 	%r27, %ctaid.x;
	mov.u32 	%r28, %ctaid.y;
	mov.u32 	%r1, %tid.x;
	shr.u32 	%r29, %r1, 5;
	shl.b32 	%r30, %r27, 7;
	shr.u32 	%r31, %r1, 1;
	shl.b32 	%r32, %r1, 2;
	and.b32  	%r33, %r32, 4;
	and.b32  	%r2, %r29, 1;
	shl.b32 	%r34, %r1, 1;
	and.b32  	%r35, %r34, 64;
	and.b32  	%r3, %r1, 7;
	and.b32  	%r36, %r32, 28;
	shr.u32 	%r37, %r1, 3;
	and.b32  	%r4, %r37, 3;
	or.b32  	%r5, %r35, %r36;
	and.b32  	%r6, %r31, 108;
	mul.lo.s32 	%r38, %r26, %r30;
	mul.wide.s32 	%rd18, %r38, 4;
	add.s64 	%rd1, %rd17, %rd18;
	mul.lo.s32 	%r39, %r28, %r26;
	shl.b32 	%r40, %r39, 7;
	mul.wide.s32 	%rd19, %r40, 4;
	add.s64 	%rd2, %rd16, %rd19;
	add.s32 	%r41, %r30, %r40;
	mul.wide.s32 	%rd20, %r41, 4;
	add.s64 	%rd3, %rd15, %rd20;
	mad.lo.s32 	%r7, %r26, %r31, %r33;
	mul.wide.s32 	%rd21, %r7, 4;
	add.s64 	%rd22, %rd1, %rd21;
	ld.global.v4.f32 	{%f382, %f381, %f380, %f379}, [%rd22];
	add.s64 	%rd23, %rd2, %rd21;
	ld.global.v4.f32 	{%f386, %f385, %f384, %f383}, [%rd23];
	shl.b32 	%r42, %r1, 9;
	and.b32  	%r43, %r42, 512;
	or.b32  	%r8, %r43, %r31;
	shl.b32 	%r44, %r8, 2;
	mov.u32 	%r45, _ZZ9mm_llmc_2PfS_S_iE2sA;
	add.s32 	%r46, %r45, %r44;
	st.shared.f32 	[%r46], %f382;
	mov.u32 	%r47, _ZZ9mm_llmc_2PfS_S_iE2sB;
	add.s32 	%r48, %r47, %r44;
	st.shared.f32 	[%r48], %f386;
	st.shared.f32 	[%r46+512], %f381;
	st.shared.f32 	[%r48+512], %f385;
	st.shared.f32 	[%r46+1024], %f380;
	st.shared.f32 	[%r48+1024], %f384;
	st.shared.f32 	[%r46+1536], %f379;
	st.shared.f32 	[%r48+1536], %f383;
	shr.s32 	%r49, %r26, 31;
	shr.u32 	%r50, %r49, 29;
	add.s32 	%r51, %r26, %r50;
	shr.s32 	%r9, %r51, 3;
	setp.lt.s32 	%p1, %r26, 8;
	mov.f32 	%f315, 0f00000000;
	mov.f32 	%f316, %f315;
	mov.f32 	%f317, %f315;
	mov.f32 	%f318, %f315;
	mov.f32 	%f319, %f315;
	mov.f32 	%f320, %f315;
	mov.f32 	%f321, %f315;
	mov.f32 	%f322, %f315;
	mov.f32 	%f323, %f315;
	mov.f32 	%f324, %f315;
	mov.f32 	%f325, %f315;
	mov.f32 	%f326, %f315;
	mov.f32 	%f327, %f315;
	mov.f32 	%f328, %f315;
	mov.f32 	%f329, %f315;
	mov.f32 	%f330, %f315;
	mov.f32 	%f331, %f315;
	mov.f32 	%f332, %f315;
	mov.f32 	%f333, %f315;
	mov.f32 	%f334, %f315;
	mov.f32 	%f335, %f315;
	mov.f32 	%f336, %f315;
	mov.f32 	%f337, %f315;
	mov.f32 	%f338, %f315;
	mov.f32 	%f339, %f315;
	mov.f32 	%f340, %f315;
	mov.f32 	%f341, %f315;
	mov.f32 	%f342, %f315;
	mov.f32 	%f343, %f315;
	mov.f32 	%f344, %f315;
	mov.f32 	%f345, %f315;
	mov.f32 	%f346, %f315;
	mov.f32 	%f347, %f315;
	mov.f32 	%f348, %f315;
	mov.f32 	%f349, %f315;
	mov.f32 	%f350, %f315;
	mov.f32 	%f351, %f315;
	mov.f32 	%f352, %f315;
	mov.f32 	%f353, %f315;
	mov.f32 	%f354, %f315;
	mov.f32 	%f355, %f315;
	mov.f32 	%f356, %f315;
	mov.f32 	%f357, %f315;
	mov.f32 	%f358, %f315;
	mov.f32 	%f359, %f315;
	mov.f32 	%f360, %f315;
	mov.f32 	%f361, %f315;
	mov.f32 	%f362, %f315;
	mov.f32 	%f363, %f315;
	mov.f32 	%f364, %f315;
	mov.f32 	%f365, %f315;
	mov.f32 	%f366, %f315;
	mov.f32 	%f367, %f315;
	mov.f32 	%f368, %f315;
	mov.f32 	%f369, %f315;
	mov.f32 	%f370, %f315;
	mov.f32 	%f371, %f315;
	mov.f32 	%f372, %f315;
	mov.f32 	%f373, %f315;
	mov.f32 	%f374, %f315;
	mov.f32 	%f375, %f315;
	mov.f32 	%f376, %f315;
	mov.f32 	%f377, %f315;
	mov.f32 	%f378, %f315;
	@%p1 bra 	$L__BB0_9;
	add.s64 	%rd39, %rd2, 32;
	add.s64 	%rd38, %rd1, 32;
	add.s32 	%r10, %r9, -1;
	and.b32  	%r54, %r34, 384;
	shl.b32 	%r55, %r4, 4;
	or.b32  	%r56, %r54, %r55;
	add.s32 	%r58, %r56, %r47;
	add.s32 	%r11, %r58, 64;
	shl.b32 	%r59, %r2, 8;
	shl.b32 	%r60, %r3, 4;
	or.b32  	%r61, %r59, %r60;
	add.s32 	%r63, %r61, %r45;
	add.s32 	%r12, %r63, 128;
	mov.b32 	%r77, 0;
	mov.f32 	%f315, 0f00000000;
	mov.u32 	%r78, %r77;
$L__BB0_2:
	setp.ge.s32 	%p2, %r77, %r10;
	@%p2 bra 	$L__BB0_4;
	add.s64 	%rd25, %rd38, %rd21;
	ld.global.v4.f32 	{%f382, %f381, %f380, %f379}, [%rd25];
	add.s64 	%rd26, %rd39, %rd21;
	ld.global.v4.f32 	{%f386, %f385, %f384, %f383}, [%rd26];
$L__BB0_4:
	shl.b32 	%r65, %r78, 12;
	add.s32 	%r80, %r11, %r65;
	add.s32 	%r79, %r12, %r65;
	mov.b32 	%r81, 0;
$L__BB0_5:
	ld.shared.v4.f32 	{%f291, %f292, %f293, %f294}, [%r79+-128];
	ld.shared.v4.f32 	{%f295, %f296, %f297, %f298}, [%r79];
	ld.shared.v4.f32 	{%f299, %f300, %f301, %f302}, [%r80+-64];
	ld.shared.v4.f32 	{%f303, %f304, %f305, %f306}, [%r80];
	fma.rn.f32 	%f378, %f291, %f299, %f378;
	fma.rn.f32 	%f370, %f291, %f300, %f370;
	fma.rn.f32 	%f362, %f291, %f301, %f362;
	fma.rn.f32 	%f354, %f291, %f302, %f354;
	fma.rn.f32 	%f346, %f291, %f303, %f346;
	fma.rn.f32 	%f338, %f291, %f304, %f338;
	fma.rn.f32 	%f330, %f291, %f305, %f330;
	fma.rn.f32 	%f322, %f291, %f306, %f322;
	fma.rn.f32 	%f377, %f292, %f299, %f377;
	fma.rn.f32 	%f369, %f292, %f300, %f369;
	fma.rn.f32 	%f361, %f292, %f301, %f361;
	fma.rn.f32 	%f353, %f292, %f302, %f353;
	fma.rn.f32 	%f345, %f292, %f303, %f345;
	fma.rn.f32 	%f337, %f292, %f304, %f337;
	fma.rn.f32 	%f329, %f292, %f305, %f329;
	fma.rn.f32 	%f321, %f292, %f306, %f321;
	fma.rn.f32 	%f376, %f293, %f299, %f376;
	fma.rn.f32 	%f368, %f293, %f300, %f368;
	fma.rn.f32 	%f360, %f293, %f301, %f360;
	fma.rn.f32 	%f352, %f293, %f302, %f352;
	fma.rn.f32 	%f344, %f293, %f303, %f344;
	fma.rn.f32 	%f336, %f293, %f304, %f336;
	fma.rn.f32 	%f328, %f293, %f305, %f328;
	fma.rn.f32 	%f320, %f293, %f306, %f320;
	fma.rn.f32 	%f375, %f294, %f299, %f375;
	fma.rn.f32 	%f367, %f294, %f300, %f367;
	fma.rn.f32 	%f359, %f294, %f301, %f359;
	fma.rn.f32 	%f351, %f294, %f302, %f351;
	fma.rn.f32 	%f343, %f294, %f303, %f343;
	fma.rn.f32 	%f335, %f294, %f304, %f335;
	fma.rn.f32 	%f327, %f294, %f305, %f327;
	fma.rn.f32 	%f319, %f294, %f306, %f319;
	fma.rn.f32 	%f374, %f295, %f299, %f374;
	fma.rn.f32 	%f366, %f295, %f300, %f366;
	fma.rn.f32 	%f358, %f295, %f301, %f358;
	fma.rn.f32 	%f350, %f295, %f302, %f350;
	fma.rn.f32 	%f342, %f295, %f303, %f342;
	fma.rn.f32 	%f334, %f295, %f304, %f334;
	fma.rn.f32 	%f326, %f295, %f305, %f326;
	fma.rn.f32 	%f318, %f295, %f306, %f318;
	fma.rn.f32 	%f373, %f296, %f299, %f373;
	fma.rn.f32 	%f365, %f296, %f300, %f365;
	fma.rn.f32 	%f357, %f296, %f301, %f357;
	fma.rn.f32 	%f349, %f296, %f302, %f349;
	fma.rn.f32 	%f341, %f296, %f303, %f341;
	fma.rn.f32 	%f333, %f296, %f304, %f333;
	fma.rn.f32 	%f325, %f296, %f305, %f325;
	fma.rn.f32 	%f317, %f296, %f306, %f317;
	fma.rn.f32 	%f372, %f297, %f299, %f372;
	fma.rn.f32 	%f364, %f297, %f300, %f364;
	fma.rn.f32 	%f356, %f297, %f301, %f356;
	fma.rn.f32 	%f348, %f297, %f302, %f348;
	fma.rn.f32 	%f340, %f297, %f303, %f340;
	fma.rn.f32 	%f332, %f297, %f304, %f332;
	fma.rn.f32 	%f324, %f297, %f305, %f324;
	fma.rn.f32 	%f316, %f297, %f306, %f316;
	fma.rn.f32 	%f371, %f298, %f299, %f371;
	fma.rn.f32 	%f363, %f298, %f300, %f363;
	fma.rn.f32 	%f355, %f298, %f301, %f355;
	fma.rn.f32 	%f347, %f298, %f302, %f347;
	fma.rn.f32 	%f339, %f298, %f303, %f339;
	fma.rn.f32 	%f331, %f298, %f304, %f331;
	fma.rn.f32 	%f323, %f298, %f305, %f323;
	fma.rn.f32 	%f315, %f298, %f306, %f315;
	add.s32 	%r81, %r81, 1;
	add.s32 	%r80, %r80, 512;
	add.s32 	%r79, %r79, 512;
	setp.ne.s32 	%p3, %r81, 8;
	@%p3 bra 	$L__BB0_5;
	setp.ge.s32 	%p4, %r77, %r10;
	@%p4 bra 	$L__BB0_8;
	add.s32 	%r68, %r45, %r65;
	add.s32 	%r70, %r68, %r44;
	st.shared.f32 	[%r70], %f382;
	add.s32 	%r72, %r47, %r65;
	add.s32 	%r73, %r72, %r44;
	st.shared.f32 	[%r73], %f386;
	st.shared.f32 	[%r70+512], %f381;
	st.shared.f32 	[%r73+512], %f385;
	st.shared.f32 	[%r70+1024], %f380;
	st.shared.f32 	[%r73+1024], %f384;
	st.shared.f32 	[%r70+1536], %f379;
	st.shared.f32 	[%r73+1536], %f383;
	bar.sync 	0;
	add.s64 	%rd38, %rd38, 32;
	add.s64 	%rd39, %rd39, 32;
	xor.b32  	%r78, %r78, 1;
$L__BB0_8:
	add.s32 	%r77, %r77, 1;
	setp.ne.s32 	%p5, %r77, %r9;
	@%p5 bra 	$L__BB0_2;
$L__BB0_9:
	mad.lo.s32 	%r74, %r6, %r26, %r5;
	mul.wide.s32 	%rd27, %r74, 4;
	add.s64 	%rd28, %rd3, %rd27;
	st.global.v4.f32 	[%rd28], {%f378, %f377, %f376, %f375};
	shl.b32 	%r75, %r26, 4;
	add.s32 	%r76, %r74, %r75;
	mul.wide.s32 	%rd29, %r76, 4;
	add.s64 	%rd30, %rd3, %rd29;
	st.global.v4.f32 	[%rd30], {%f346, %f345, %f344, %f343};
	st.global.v4.f32 	[%rd28+128], {%f374, %f373, %f372, %f371};
	st.global.v4.f32 	[%rd30+128], {%f342, %f341, %f340, %f339};
	mul.wide.s32 	%rd31, %r26, 4;
	add.s64 	%rd32, %rd28, %rd31;
	st.global.v4.f32 	[%rd32], {%f370, %f369, %f368, %f367};
	add.s64 	%rd33, %rd30, %rd31;
	st.global.v4.f32 	[%rd33], {%f338, %f337, %f336, %f335};
	st.global.v4.f32 	[%rd32+128], {%f366, %f365, %f364, %f363};
	st.global.v4.f32 	[%rd33+128], {%f334, %f333, %f332, %f331};
	add.s64 	%rd34, %rd32, %rd31;
	st.global.v4.f32 	[%rd34], {%f362, %f361, %f360, %f359};
	add.s64 	%rd35, %rd33, %rd31;
	st.global.v4.f32 	[%rd35], {%f330, %f329, %f328, %f327};
	st.global.v4.f32 	[%rd34+128], {%f358, %f357, %f356, %f355};
	st.global.v4.f32 	[%rd35+128], {%f326, %f325, %f324, %f323};
	add.s64 	%rd36, %rd34, %rd31;
	st.global.v4.f32 	[%rd36], {%f354, %f353, %f352, %f351};
	add.s64 	%rd37, %rd35, %rd31;
	st.global.v4.f32 	[%rd37], {%f322, %f321, %f320, %f319};
	st.global.v4.f32 	[%rd36+128], {%f350, %f349, %f348, %f347};
	st.global.v4.f32 	[%rd37+128], {%f318, %f317, %f316, %f315};
	ret;

}


// ===== COMPILED SASS (sm_100) =====

	.target	sm_100

	.elftype	@"ET_EXEC"


//--------------------- .note.nv.tkinfo           --------------------------
	.section	.note.nv.tkinfo,"",@"SHT_NOTE"
	.sectionflags	@"SHF_NOTE_NV_TKINFO"
	.tkinfo
        /*0018*/ 	.word	0x00000002
        /*0030*/ 	.string	""
        /*0030*/ 	.string	"ptxas"
        /*0030*/ 	.string	"Cuda compilation tools, release 13.0, V13.0.88"
        /*0030*/ 	.string	"Build cuda_13.0.r13.0/compiler.36424714_0"
        /*0030*/ 	.string	"-arch sm_100 -m 64 "



//--------------------- .note.nv.cuinfo           --------------------------
	.section	.note.nv.cuinfo,"",@"SHT_NOTE"
	.sectionflags	@"SHF_NOTE_NV_CUINFO"
        /*0018*/ 	.short	0x0002
        /*001a*/ 	.short	0x0064
        /*001c*/ 	.short	0x0082
	.zero		2


//--------------------- .nv.info                  --------------------------
	.section	.nv.info,"",@"SHT_CUDA_INFO"
	.align	4


	//----- nvinfo : EIATTR_REGCOUNT
	.align		4
        /*0000*/ 	.byte	0x04, 0x2f
        /*0002*/ 	.short	(.L_1 - .L_0)
	.align		4
.L_0:
        /*0004*/ 	.word	index@(_Z9mm_llmc_2PfS_S_i)
        /*0008*/ 	.word	0x00000080


	//----- nvinfo : EIATTR_FRAME_SIZE
	.align		4
.L_1:
        /*000c*/ 	.byte	0x04, 0x11
        /*000e*/ 	.short	(.L_3 - .L_2)
	.align		4
.L_2:
        /*0010*/ 	.word	index@(_Z9mm_llmc_2PfS_S_i)
        /*0014*/ 	.word	0x00000058


	//----- nvinfo : EIATTR_MIN_STACK_SIZE
	.align		4
.L_3:
        /*0018*/ 	.byte	0x04, 0x12
        /*001a*/ 	.short	(.L_5 - .L_4)
	.align		4
.L_4:
        /*001c*/ 	.word	index@(_Z9mm_llmc_2PfS_S_i)
        /*0020*/ 	.word	0x00000058
.L_5:


//--------------------- .nv.compat                --------------------------
	.section	.nv.compat,"",@"SHT_CUDA_COMPAT_INFO"
	.align	4
        /*0000*/ 	.byte	0x02, 0x09, 0x00, 0x00, 0x02, 0x02, 0x01, 0x00, 0x02, 0x05, 0x05, 0x00, 0x03, 0x07, 0x01, 0x01
        /*0010*/ 	.byte	0x02, 0x03, 0x00, 0x00, 0x02, 0x06, 0x01, 0x00, 0x04, 0x0b, 0x08, 0x00, 0x09, 0x00, 0x00, 0x00
        /*0020*/ 	.byte	0x00, 0x00, 0x00, 0x00


//--------------------- .nv.info._Z9mm_llmc_2PfS_S_i --------------------------
	.section	.nv.info._Z9mm_llmc_2PfS_S_i,"",@"SHT_CUDA_INFO"
	.sectionflags	@""
	.align	4


	//----- nvinfo : EIATTR_CUDA_API_VERSION
	.align		4
        /*0000*/ 	.byte	0x04, 0x37
        /*0002*/ 	.short	(.L_7 - .L_6)
.L_6:
        /*0004*/ 	.word	0x00000082


	//----- nvinfo : EIATTR_KPARAM_INFO
	.align		4
.L_7:
        /*0008*/ 	.byte	0x04, 0x17
        /*000a*/ 	.short	(.L_9 - .L_8)
.L_8:
        /*000c*/ 	.word	0x00000000
        /*0010*/ 	.short	0x0003
        /*0012*/ 	.short	0x0018
        /*0014*/ 	.byte	0x00, 0xf0, 0x11, 0x00


	//----- nvinfo : EIATTR_KPARAM_INFO
	.align		4
.L_9:
        /*0018*/ 	.byte	0x04, 0x17
        /*001a*/ 	.short	(.L_11 - .L_10)
.L_10:
        /*001c*/ 	.word	0x00000000
        /*0020*/ 	.short	0x0002
        /*0022*/ 	.short	0x0010
        /*0024*/ 	.byte	0x00, 0xf5, 0x21, 0x00


	//----- nvinfo : EIATTR_KPARAM_INFO
	.align		4
.L_11:
        /*0028*/ 	.byte	0x04, 0x17
        /*002a*/ 	.short	(.L_13 - .L_12)
.L_12:
        /*002c*/ 	.word	0x00000000
        /*0030*/ 	.short	0x0001
        /*0032*/ 	.short	0x0008
        /*0034*/ 	.byte	0x00, 0xf5, 0x21, 0x00


	//----- nvinfo : EIATTR_KPARAM_INFO
	.align		4
.L_13:
        /*0038*/ 	.byte	0x04, 0x17
        /*003a*/ 	.short	(.L_15 - .L_14)
.L_14:
        /*003c*/ 	.word	0x00000000
        /*0040*/ 	.short	0x0000
        /*0042*/ 	.short	0x0000
        /*0044*/ 	.byte	0x00, 0xf5, 0x21, 0x00


	//----- nvinfo : EIATTR_SPARSE_MMA_MASK
	.align		4
.L_15:
        /*0048*/ 	.byte	0x03, 0x50
        /*004a*/ 	.short	0x0000


	//----- nvinfo : EIATTR_MAXREG_COUNT
	.align		4
        /*004c*/ 	.byte	0x03, 0x1b
        /*004e*/ 	.short	0x0080


	//----- nvinfo : EIATTR_NUM_BARRIERS
	.align		4
        /*0050*/ 	.byte	0x02, 0x4c
        /*0052*/ 	.byte	0x01
	.zero		1


	//----- nvinfo : EIATTR_ANNOTATIONS
	.align		4
        /*0054*/ 	.byte	0x04, 0x55
        /*0056*/ 	.short	(.L_17 - .L_16)


	//   ....[0]....
.L_16:
        /*0058*/ 	.word	0x00000001
        /*005c*/ 	.byte	0x40, 0x01, 0x00, 0x00, 0x01, 0x00, 0x00, 0x00, 0x20, 0x02, 0x00, 0x00, 0x01, 0x00, 0x00, 0x00
        /* <DEDUP_REMOVED lines=25> */
        /*01fc*/ 	.byte	0x50, 0x1d, 0x00, 0x00


	//----- nvinfo : EIATTR_MERCURY_ISA_VERSION
	.align		4
.L_17:
        /*0200*/ 	.byte	0x03, 0x5f
        /*0202*/ 	.short	0x0101


	//----- nvinfo : EIATTR_VRC_CTA_INIT_COUNT
	.align		4
        /*0204*/ 	.byte	0x02, 0x4a
	.zero		1
	.zero		1


	//----- nvinfo : EIATTR_EXIT_INSTR_OFFSETS
	.align		4
        /*0208*/ 	.byte	0x04, 0x1c
        /*020a*/ 	.short	(.L_19 - .L_18)


	//   ....[0]....
.L_18:
        /*020c*/ 	.word	0x00001fa0


	//----- nvinfo : EIATTR_MAX_THREADS
	.align		4
.L_19:
        /*0210*/ 	.byte	0x04, 0x05
        /*0212*/ 	.short	(.L_21 - .L_20)
.L_20:
        /*0214*/ 	.word	0x00000100
        /*0218*/ 	.word	0x00000001
        /*021c*/ 	.word	0x00000001


	//----- nvinfo : EIATTR_CBANK_PARAM_SIZE
	.align		4
.L_21:
        /*0220*/ 	.byte	0x03, 0x19
        /*0222*/ 	.short	0x001c


	//----- nvinfo : EIATTR_PARAM_CBANK
	.align		4
        /*0224*/ 	.byte	0x04, 0x0a
        /*0226*/ 	.short	(.L_23 - .L_22)
	.align		4
.L_22:
        /*0228*/ 	.word	index@(.nv.constant0._Z9mm_llmc_2PfS_S_i)
        /*022c*/ 	.short	0x0380
        /*022e*/ 	.short	0x001c


	//----- nvinfo : EIATTR_SW_WAR
	.align		4
.L_23:
        /*0230*/ 	.byte	0x04, 0x36
        /*0232*/ 	.short	(.L_25 - .L_24)
.L_24:
        /*0234*/ 	.word	0x00000008
.L_25:


//--------------------- .nv.callgraph             --------------------------
	.section	.nv.callgraph,"",@"SHT_CUDA_CALLGRAPH"
	.align	4
	.sectionentsize	8
	.align		4
        /*0000*/ 	.word	0x00000000
	.align		4
        /*0004*/ 	.word	0xffffffff
	.align		4
        /*0008*/ 	.word	0x00000000
	.align		4
        /*000c*/ 	.word	0xfffffffe
	.align		4
        /*0010*/ 	.word	0x00000000
	.align		4
        /*0014*/ 	.word	0xfffffffd
	.align		4
        /*0018*/ 	.word	0x00000000
	.align		4
        /*001c*/ 	.word	0xfffffffc


//--------------------- .text._Z9mm_llmc_2PfS_S_i --------------------------
	.section	.text._Z9mm_llmc_2PfS_S_i,"ax",@progbits
	.align	128
        .global         _Z9mm_llmc_2PfS_S_i
        .type           _Z9mm_llmc_2PfS_S_i,@function
        .size           _Z9mm_llmc_2PfS_S_i,(.L_x_5 - _Z9mm_llmc_2PfS_S_i)
        .other          _Z9mm_llmc_2PfS_S_i,@"STO_CUDA_ENTRY STV_DEFAULT"
_Z9mm_llmc_2PfS_S_i:
.text._Z9mm_llmc_2PfS_S_i:
[----:B------:R-:W0:Y:S01]  /*0000*/  LDC R1, c[0x0][0x37c] ;  /* 0x0000df00ff017b82 */ /* 0x000e220000000800 */
[----:B------:R-:W1:Y:S07]  /*0010*/  S2R R78, SR_TID.X ;  /* 0x00000000004e7919 */ /* 0x000e6e0000002100 */
[----:B------:R-:W2:Y:S01]  /*0020*/  S2UR UR4, SR_CTAID.X ;  /* 0x00000000000479c3 */ /* 0x000ea20000002500 */
[----:B------:R-:W3:Y:S01]  /*0030*/  LDCU.64 UR6, c[0x0][0x358] ;  /* 0x00006b00ff0677ac */ /* 0x000ee20008000a00 */
[----:B0-----:R-:W-:-:S06]  /*0040*/  IADD3 R1, PT, PT, R1, -0x58, RZ ;  /* 0xffffffa801017810 */ /* 0x001fcc0007ffe0ff */
[----:B------:R-:W0:Y:S08]  /*0050*/  S2UR UR5, SR_CTAID.Y ;  /* 0x00000000000579c3 */ /* 0x000e300000002600 */
[----:B------:R-:W0:Y:S08]  /*0060*/  LDC R77, c[0x0][0x398] ;  /* 0x0000e600ff4d7b82 */ /* 0x000e300000000800 */
[----:B------:R-:W4:Y:S01]  /*0070*/  LDC.64 R2, c[0x0][0x380] ;  /* 0x0000e000ff027b82 */ /* 0x000f220000000a00 */
[----:B--2---:R-:W-:Y:S01]  /*0080*/  USHF.L.U32 UR4, UR4, 0x7, URZ ;  /* 0x0000000704047899 */ /* 0x004fe200080006ff */
[----:B-1----:R-:W-:-:S06]  /*0090*/  SHF.L.U32 R16, R78, 0x2, RZ ;  /* 0x000000024e107819 */ /* 0x002fcc00000006ff */
[----:B------:R-:W1:Y:S01]  /*00a0*/  LDC.64 R12, c[0x0][0x388] ;  /* 0x0000e200ff0c7b82 */ /* 0x000e620000000a00 */
[----:B------:R-:W-:Y:S02]  /*00b0*/  SHF.R.U32.HI R0, RZ, 0x1, R78 ;  /* 0x00000001ff007819 */ /* 0x000fe4000001164e */
[----:B------:R-:W-:Y:S01]  /*00c0*/  LOP3.LUT R5, R16, 0x4, RZ, 0xc0, !PT ;  /* 0x0000000410057812 */ /* 0x000fe200078ec0ff */
[C---:B0-----:R-:W-:Y:S01]  /*00d0*/  IMAD R4, R77.reuse, UR5, RZ ;  /* 0x000000054d047c24 */ /* 0x041fe2000f8e02ff */
[----:B------:R-:W0:Y:S01]  /*00e0*/  S2R R23, SR_CgaCtaId ;  /* 0x0000000000177919 */ /* 0x000e220000008800 */
[----:B------:R-:W-:Y:S02]  /*00f0*/  IMAD R7, R77, UR4, RZ ;  /* 0x000000044d077c24 */ /* 0x000fe4000f8e02ff */
[----:B------:R-:W2:Y:S01]  /*0100*/  LDC.64 R14, c[0x0][0x390] ;  /* 0x0000e400ff0e7b82 */ /* 0x000ea20000000a00 */
[----:B------:R-:W-:Y:S01]  /*0110*/  IMAD R6, R0, R77, R5 ;  /* 0x0000004d00067224 */ /* 0x000fe200078e0205 */
[----:B------:R-:W-:Y:S01]  /*0120*/  SHF.L.U32 R19, R4, 0x7, RZ ;  /* 0x0000000704137819 */ /* 0x000fe200000006ff */
[----:B----4-:R-:W-:-:S03]  /*0130*/  IMAD.WIDE R2, R7, 0x4, R2 ;  /* 0x0000000407027825 */ /* 0x010fc600078e0202 */
[----:B------:R4:W-:Y:S01]  /*0140*/  STL [R1+0x2c], R6 ;  /* 0x00002c0601007387 */ /* 0x0009e20000100800 */
[----:B------:R-:W-:-:S04]  /*0150*/  IMAD.WIDE R8, R6, 0x4, R2 ;  /* 0x0000000406087825 */ /* 0x000fc800078e0202 */
[----:B-1----:R-:W-:Y:S02]  /*0160*/  IMAD.WIDE R12, R19, 0x4, R12 ;  /* 0x00000004130c7825 */ /* 0x002fe400078e020c */
[----:B---3--:R-:W3:Y:S02]  /*0170*/  LDG.E.128 R8, desc[UR6][R8.64] ;  /* 0x0000000608087981 */ /* 0x008ee4000c1e1d00 */
[----:B------:R-:W-:-:S06]  /*0180*/  IMAD.WIDE R4, R6, 0x4, R12 ;  /* 0x0000000406047825 */ /* 0x000fcc00078e020c */
[----:B----4-:R-:W4:Y:S01]  /*0190*/  LDG.E.128 R4, desc[UR6][R4.64] ;  /* 0x0000000604047981 */ /* 0x010f22000c1e1d00 */
[----:B------:R-:W-:Y:S02]  /*01a0*/  MOV R18, 0x400 ;  /* 0x0000040000127802 */ /* 0x000fe40000000f00 */
[----:B------:R-:W-:Y:S02]  /*01b0*/  SHF.L.U32 R21, R78, 0x9, RZ ;  /* 0x000000094e157819 */ /* 0x000fe400000006ff */
[----:B------:R-:W-:Y:S02]  /*01c0*/  IADD3 R20, PT, PT, R18, 0x1000, RZ ;  /* 0x0000100012147810 */ /* 0x000fe40007ffe0ff */
[----:B------:R-:W-:Y:S02]  /*01d0*/  IADD3 R19, PT, PT, R19, UR4, RZ ;  /* 0x0000000413137c10 */ /* 0x000fe4000fffe0ff */
[----:B0-----:R-:W-:Y:S02]  /*01e0*/  LEA R80, R23, R18, 0x18 ;  /* 0x0000001217507211 */ /* 0x001fe400078ec0ff */
[----:B------:R-:W-:Y:S01]  /*01f0*/  LOP3.LUT R0, R0, 0x200, R21, 0xf8, !PT ;  /* 0x0000020000007812 */ /* 0x000fe200078ef815 */
[----:B--2---:R-:W-:Y:S01]  /*0200*/  IMAD.WIDE R14, R19, 0x4, R14 ;  /* 0x00000004130e7825 */ /* 0x004fe200078e020e */
[----:B------:R-:W-:Y:S01]  /*0210*/  LEA R81, R23, R20, 0x18 ;  /* 0x0000001417517211 */ /* 0x000fe200078ec0ff */
[----:B------:R-:W-:Y:S01]  /*0220*/  STL [R1+0x40], R80 ;  /* 0x0000405001007387 */ /* 0x000fe20000100800 */
[----:B------:R-:W-:-:S03]  /*0230*/  SHF.L.U32 R76, R78, 0x1, RZ ;  /* 0x000000014e4c7819 */ /* 0x000fc600000006ff */
[----:B------:R-:W-:Y:S01]  /*0240*/  STL [R1+0x30], R0 ;  /* 0x0000300001007387 */ /* 0x000fe20000100800 */
[----:B------:R-:W-:-:S03]  /*0250*/  LOP3.LUT R17, R76, 0x40, RZ, 0xc0, !PT ;  /* 0x000000404c117812 */ /* 0x000fc600078ec0ff */
[----:B------:R-:W-:Y:S04]  /*0260*/  STL [R1+0x34], R81 ;  /* 0x0000345101007387 */ /* 0x000fe80000100800 */
[----:B------:R-:W-:Y:S01]  /*0270*/  STL.64 [R1+0x48], R14 ;  /* 0x0000480e01007387 */ /* 0x000fe20000100a00 */
[----:B------:R-:W-:Y:S02]  /*0280*/  ISETP.GE.AND P0, PT, R77, 0x8, PT ;  /* 0x000000084d00780c */ /* 0x000fe40003f06270 */
[----:B------:R-:W-:Y:S02]  /*0290*/  LOP3.LUT R16, R17, 0x1c, R16, 0xf8, !PT ;  /* 0x0000001c11107812 */ /* 0x000fe400078ef810 */
[C---:B------:R-:W-:Y:S02]  /*02a0*/  LEA R16, R0.reuse, R80, 0x2 ;  /* 0x0000005000107211 */ /* 0x040fe400078e10ff */
[----:B------:R-:W-:-:S02]  /*02b0*/  LEA R17, R0, R81, 0x2 ;  /* 0x0000005100117211 */ /* 0x000fc400078e10ff */
[----:B------:R-:W-:Y:S02]  /*02c0*/  SHF.R.S32.HI R18, RZ, 0x1f, R77 ;  /* 0x0000001fff127819 */ /* 0x000fe4000001144d */
[----:B------:R-:W-:Y:S02]  /*02d0*/  CS2R R86, SRZ ;  /* 0x0000000000567805 */ /* 0x000fe4000001ff00 */
[----:B------:R-:W-:Y:S02]  /*02e0*/  CS2R R84, SRZ ;  /* 0x0000000000547805 */ /* 0x000fe4000001ff00 */
[----:B------:R-:W-:Y:S02]  /*02f0*/  CS2R R46, SRZ ;  /* 0x00000000002e7805 */ /* 0x000fe4000001ff00 */
[----:B------:R-:W-:Y:S02]  /*0300*/  LEA.HI R77, R18, R77, RZ, 0x3 ;  /* 0x0000004d124d7211 */ /* 0x000fe400078f18ff */
[----:B------:R-:W-:-:S02]  /*0310*/  CS2R R44, SRZ ;  /* 0x00000000002c7805 */ /* 0x000fc4000001ff00 */
[----:B------:R-:W-:Y:S02]  /*0320*/  CS2R R18, SRZ ;  /* 0x0000000000127805 */ /* 0x000fe4000001ff00 */
[----:B------:R-:W-:Y:S02]  /*0330*/  CS2R R50, SRZ ;  /* 0x0000000000327805 */ /* 0x000fe4000001ff00 */
[----:B------:R-:W-:Y:S02]  /*0340*/  CS2R R48, SRZ ;  /* 0x0000000000307805 */ /* 0x000fe4000001ff00 */
[----:B------:R-:W-:Y:S02]  /*0350*/  CS2R R22, SRZ ;  /* 0x0000000000167805 */ /* 0x000fe4000001ff00 */
[----:B------:R-:W-:Y:S02]  /*0360*/  CS2R R20, SRZ ;  /* 0x0000000000147805 */ /* 0x000fe4000001ff00 */
        /* <DEDUP_REMOVED lines=21> */
[----:B------:R-:W-:Y:S01]  /*04c0*/  CS2R R72, SRZ ;  /* 0x0000000000487805 */ /* 0x000fe2000001ff00 */
[----:B---3--:R-:W-:Y:S04]  /*04d0*/  STS [R16], R8 ;  /* 0x0000000810007388 */ /* 0x008fe80000000800 */
[----:B----4-:R-:W-:Y:S04]  /*04e0*/  STS [R17], R4 ;  /* 0x0000000411007388 */ /* 0x010fe80000000800 */
[----:B------:R-:W-:Y:S04]  /*04f0*/  STS [R16+0x200], R9 ;  /* 0x0002000910007388 */ /* 0x000fe80000000800 */
[----:B------:R-:W-:Y:S04]  /*0500*/  STS [R17+0x200], R5 ;  /* 0x0002000511007388 */ /* 0x000fe80000000800 */
[----:B------:R-:W-:Y:S04]  /*0510*/  STS [R16+0x400], R10 ;  /* 0x0004000a10007388 */ /* 0x000fe80000000800 */
[----:B------:R-:W-:Y:S04]  /*0520*/  STS [R17+0x400], R6 ;  /* 0x0004000611007388 */ /* 0x000fe80000000800 */
[----:B------:R-:W-:Y:S04]  /*0530*/  STS [R16+0x600], R11 ;  /* 0x0006000b10007388 */ /* 0x000fe80000000800 */
[----:B------:R0:W-:Y:S02]  /*0540*/  STS [R17+0x600], R7 ;  /* 0x0006000711007388 */ /* 0x0001e40000000800 */
[----:B0-----:R-:W-:Y:S01]  /*0550*/  CS2R R16, SRZ ;  /* 0x0000000000107805 */ /* 0x001fe2000001ff00 */
[----:B------:R-:W-:Y:S06]  /*0560*/  @!P0 BRA `(.L_x_0) ;  /* 0x0000001400f88947 */ /* 0x000fec0003800000 */
[----:B------:R-:W-:Y:S01]  /*0570*/  LOP3.LUT R15, R76, 0x180, RZ, 0xc0, !PT ;  /* 0x000001804c0f7812 */ /* 0x000fe200078ec0ff */
[----:B------:R-:W-:Y:S01]  /*0580*/  HFMA2 R124, -RZ, RZ, 0, 0 ;  /* 0x00000000ff7c7431 */ /* 0x000fe200000001ff */
[----:B------:R-:W-:Y:S01]  /*0590*/  IADD3 R76, P1, PT, R2, 0x20, RZ ;  /* 0x00000020024c7810 */ /* 0x000fe20007f3e0ff */
[----:B------:R-:W-:Y:S01]  /*05a0*/  UMOV UR4, URZ ;  /* 0x000000ff00047c82 */ /* 0x000fe20008000000 */
[--C-:B------:R-:W-:Y:S02]  /*05b0*/  SHF.R.U32.HI R14, RZ, 0x3, R78.reuse ;  /* 0x00000003ff0e7819 */ /* 0x100fe4000001164e */
[----:B------:R-:W-:Y:S02]  /*05c0*/  SHF.R.U32.HI R0, RZ, 0x5, R78 ;  /* 0x00000005ff007819 */ /* 0x000fe4000001164e */
[----:B------:R-:W-:Y:S02]  /*05d0*/  SHF.L.U32 R79, R78, 0x4, RZ ;  /* 0x000000044e4f7819 */ /* 0x000fe400000006ff */
[----:B------:R-:W-:-:S02]  /*05e0*/  IADD3 R78, P0, PT, R12, 0x20, RZ ;  /* 0x000000200c4e7810 */ /* 0x000fc40007f1e0ff */
[----:B------:R-:W-:Y:S02]  /*05f0*/  IADD3.X R2, PT, PT, RZ, R3, RZ, P1, !PT ;  /* 0x00000003ff027210 */ /* 0x000fe40000ffe4ff */
[----:B------:R-:W-:Y:S01]  /*0600*/  LOP3.LUT R14, R14, 0x3, RZ, 0xc0, !PT ;  /* 0x000000030e0e7812 */ /* 0x000fe200078ec0ff */
[----:B------:R-:W-:Y:S01]  /*0610*/  STL [R1+0x20], R78 ;  /* 0x0000204e01007387 */ /* 0x000fe20000100800 */
[----:B------:R-:W-:Y:S02]  /*0620*/  LOP3.LUT R0, R0, 0x1, RZ, 0xc0, !PT ;  /* 0x0000000100007812 */ /* 0x000fe400078ec0ff */
[----:B------:R-:W-:Y:S01]  /*0630*/  LOP3.LUT R79, R79, 0x70, RZ, 0xe2, !PT ;  /* 0x000000704f4f7812 */ /* 0x000fe200078ee2ff */
[----:B------:R-:W-:Y:S01]  /*0640*/  STL [R1+0x28], R76 ;  /* 0x0000284c01007387 */ /* 0x000fe20000100800 */
[----:B------:R-:W-:Y:S02]  /*0650*/  LEA R14, R14, R15, 0x4 ;  /* 0x0000000f0e0e7211 */ /* 0x000fe400078e20ff */
[----:B------:R-:W-:Y:S01]  /*0660*/  LEA R0, R0, R79, 0x8 ;  /* 0x0000004f00007211 */ /* 0x000fe200078e40ff */
[----:B------:R0:W-:Y:S01]  /*0670*/  STL [R1+0x24], R2 ;  /* 0x0000240201007387 */ /* 0x0001e20000100800 */
[----:B------:R-:W-:-:S02]  /*0680*/  IADD3.X R125, PT, PT, RZ, R13, RZ, P0, !PT ;  /* 0x0000000dff7d7210 */ /* 0x000fc400007fe4ff */
[----:B------:R-:W-:Y:S01]  /*0690*/  IADD3 R0, PT, PT, R0, 0x80, R80 ;  /* 0x0000008000007810 */ /* 0x000fe20007ffe050 */
[----:B------:R1:W-:Y:S01]  /*06a0*/  STL [R1+0x10], R8 ;  /* 0x0000100801007387 */ /* 0x0003e20000100800 */
[----:B------:R-:W-:-:S03]  /*06b0*/  MOV R87, RZ ;  /* 0x000000ff00577202 */ /* 0x000fc60000000f00 */
[----:B------:R1:W-:Y:S01]  /*06c0*/  STL [R1+0x14], R9 ;  /* 0x0000140901007387 */ /* 0x0003e20000100800 */
[----:B0-----:R-:W-:-:S03]  /*06d0*/  SHF.R.S32.HI R2, RZ, 0x3, R77 ;  /* 0x00000003ff027819 */ /* 0x001fc6000001144d */
[----:B------:R1:W-:Y:S01]  /*06e0*/  STL [R1+0x18], R10 ;  /* 0x0000180a01007387 */ /* 0x0003e20000100800 */
[----:B------:R-:W-:-:S03]  /*06f0*/  IADD3 R3, PT, PT, R2, -0x1, RZ ;  /* 0xffffffff02037810 */ /* 0x000fc60007ffe0ff */
[----:B------:R1:W-:Y:S01]  /*0700*/  STL [R1+0x1c], R11 ;  /* 0x00001c0b01007387 */ /* 0x0003e20000100800 */
[----:B------:R-:W-:-:S03]  /*0710*/  IADD3 R2, PT, PT, R14, 0x40, R81 ;  /* 0x000000400e027810 */ /* 0x000fc60007ffe051 */
[----:B------:R1:W-:Y:S04]  /*0720*/  STL [R1], R4 ;  /* 0x0000000401007387 */ /* 0x0003e80000100800 */
[----:B------:R1:W-:Y:S04]  /*0730*/  STL [R1+0x4], R5 ;  /* 0x0000040501007387 */ /* 0x0003e80000100800 */
[----:B------:R1:W-:Y:S04]  /*0740*/  STL [R1+0x8], R6 ;  /* 0x0000080601007387 */ /* 0x0003e80000100800 */
[----:B------:R1:W-:Y:S04]  /*0750*/  STL [R1+0xc], R7 ;  /* 0x00000c0701007387 */ /* 0x0003e80000100800 */
[----:B------:R1:W-:Y:S04]  /*0760*/  STL [R1+0x50], R3 ;  /* 0x0000500301007387 */ /* 0x0003e80000100800 */
[----:B------:R1:W-:Y:S04]  /*0770*/  STL [R1+0x3c], R2 ;  /* 0x00003c0201007387 */ /* 0x0003e80000100800 */
[----:B------:R1:W-:Y:S02]  /*0780*/  STL [R1+0x38], R0 ;  /* 0x0000380001007387 */ /* 0x0003e40000100800 */
.L_x_3:
[----:B-1----:R-:W2:Y:S04]  /*0790*/  LDL R5, [R1+0x50] ;  /* 0x0000500001057983 */ /* 0x002ea80000100800 */
[----:B------:R-:W3:Y:S04]  /*07a0*/  LDL R4, [R1+0x20] ;  /* 0x0000200001047983 */ /* 0x000ee80000100800 */
[----:B------:R-:W4:Y:S04]  /*07b0*/  LDL R9, [R1+0x2c] ;  /* 0x00002c0001097983 */ /* 0x000f280000100800 */
[----:B------:R-:W4:Y:S04]  /*07c0*/  LDL R3, [R1+0x24] ;  /* 0x0000240001037983 */ /* 0x000f280000100800 */
[----:B------:R-:W4:Y:S04]  /*07d0*/  LDL R2, [R1+0x28] ;  /* 0x0000280001027983 */ /* 0x000f280000100800 */
[----:B------:R0:W5:Y:S04]  /*07e0*/  LDL.64 R12, [R1] ;  /* 0x00000000010c7983 */ /* 0x0001680000100a00 */
[----:B------:R0:W5:Y:S04]  /*07f0*/  LDL.64 R14, [R1+0x8] ;  /* 0x00000800010e7983 */ /* 0x0001680000100a00 */
[----:B------:R0:W5:Y:S04]  /*0800*/  LDL.64 R76, [R1+0x10] ;  /* 0x00001000014c7983 */ /* 0x0001680000100a00 */
[----:B------:R0:W5:Y:S04]  /*0810*/  LDL.64 R78, [R1+0x18] ;  /* 0x00001800014e7983 */ /* 0x0001680000100a00 */
[----:B------:R-:W5:Y:S04]  /*0820*/  LDL R0, [R1+0x3c] ;  /* 0x00003c0001007983 */ /* 0x000f680000100800 */
[----:B------:R-:W5:Y:S01]  /*0830*/  LDL R8, [R1+0x38] ;  /* 0x0000380001087983 */ /* 0x000f620000100800 */
[----:B--2---:R-:W-:-:S13]  /*0840*/  ISETP.LE.AND P0, PT, R5, UR4, PT ;  /* 0x0000000405007c0c */ /* 0x004fda000bf03270 */
[----:B---3--:R-:W-:Y:S02]  /*0850*/  @!P0 MOV R6, R4 ;  /* 0x0000000400068202 */ /* 0x008fe40000000f00 */
[----:B------:R-:W-:Y:S01]  /*0860*/  @!P0 MOV R7, R125 ;  /* 0x0000007d00078202 */ /* 0x000fe20000000f00 */
[----:B----4-:R-:W-:-:S04]  /*0870*/  @!P0 IMAD.WIDE R4, R9, 0x4, R2 ;  /* 0x0000000409048825 */ /* 0x010fc800078e0202 */
[----:B------:R-:W-:-:S05]  /*0880*/  @!P0 IMAD.WIDE R6, R9, 0x4, R6 ;  /* 0x0000000409068825 */ /* 0x000fca00078e0206 */
[----:B-----5:R-:W2:Y:S04]  /*0890*/  @!P0 LDG.E.128 R12, desc[UR6][R6.64] ;  /* 0x00000006060c8981 */ /* 0x020ea8000c1e1d00 */
[----:B------:R-:W3:Y:S01]  /*08a0*/  @!P0 LDG.E.128 R76, desc[UR6][R4.64] ;  /* 0x00000006044c8981 */ /* 0x000ee2000c1e1d00 */
[----:B------:R-:W-:Y:S01]  /*08b0*/  UMOV UR5, URZ ;  /* 0x000000ff00057c82 */ /* 0x000fe20008000000 */
[C---:B------:R-:W-:Y:S02]  /*08c0*/  LEA R0, R124.reuse, R0, 0xc ;  /* 0x000000007c007211 */ /* 0x040fe400078e60ff */
[----:B------:R-:W-:Y:S01]  /*08d0*/  LEA R2, R124, R8, 0xc ;  /* 0x000000087c027211 */ /* 0x000fe200078e60ff */
[----:B--2---:R0:W-:Y:S04]  /*08e0*/  @!P0 STL.64 [R1], R12 ;  /* 0x0000000c01008387 */ /* 0x0041e80000100a00 */
[----:B------:R0:W-:Y:S04]  /*08f0*/  @!P0 STL.64 [R1+0x8], R14 ;  /* 0x0000080e01008387 */ /* 0x0001e80000100a00 */
[----:B---3--:R0:W-:Y:S04]  /*0900*/  @!P0 STL.64 [R1+0x10], R76 ;  /* 0x0000104c01008387 */ /* 0x0081e80000100a00 */
[----:B------:R0:W-:Y:S02]  /*0910*/  @!P0 STL.64 [R1+0x18], R78 ;  /* 0x0000184e01008387 */ /* 0x0001e40000100a00 */
.L_x_1:
[----:B0-----:R-:W-:Y:S01]  /*0920*/  LDS.128 R12, [R2+-0x80] ;  /* 0xffff8000020c7984 */ /* 0x001fe20000000c00 */
[----:B------:R-:W-:-:S03]  /*0930*/  UIADD3 UR5, UPT, UPT, UR5, 0x4, URZ ;  /* 0x0000000405057890 */ /* 0x000fc6000fffe0ff */
[----:B------:R-:W0:Y:S01]  /*0940*/  LDS.128 R88, [R0+-0x40] ;  /* 0xffffc00000587984 */ /* 0x000e220000000c00 */
[----:B------:R-:W-:-:S03]  /*0950*/  UISETP.NE.AND UP0, UPT, UR5, 0x8, UPT ;  /* 0x000000080500788c */ /* 0x000fc6000bf05270 */
[----:B------:R-:W1:Y:S04]  /*0960*/  LDS.128 R76, [R0] ;  /* 0x00000000004c7984 */ /* 0x000e680000000c00 */
[----:B------:R-:W2:Y:S01]  /*0970*/  LDS.128 R80, [R2] ;  /* 0x0000000002507984 */ /* 0x000ea20000000c00 */
[C---:B0-----:R-:W-:Y:S01]  /*0980*/  FFMA R92, R12.reuse, R88, R72 ;  /* 0x000000580c5c7223 */ /* 0x041fe20000000048 */
[C---:B------:R-:W-:Y:S01]  /*0990*/  FFMA R72, R12.reuse, R89, R68 ;  /* 0x000000590c487223 */ /* 0x040fe20000000044 */
[CC--:B------:R-:W-:Y:S01]  /*09a0*/  FFMA R3, R12.reuse, R90.reuse, R64 ;  /* 0x0000005a0c037223 */ /* 0x0c0fe20000000040 */
[C---:B------:R-:W-:Y:S01]  /*09b0*/  FFMA R11, R13.reuse, R90, R65 ;  /* 0x0000005a0d0b7223 */ /* 0x040fe20000000041 */
[C---:B-1----:R-:W-:Y:S01]  /*09c0*/  FFMA R6, R12.reuse, R77, R52 ;  /* 0x0000004d0c067223 */ /* 0x042fe20000000034 */
[C---:B------:R-:W-:Y:S01]  /*09d0*/  FFMA R7, R12.reuse, R78, R48 ;  /* 0x0000004e0c077223 */ /* 0x040fe20000000030 */
[C---:B------:R-:W-:Y:S01]  /*09e0*/  FFMA R8, R12.reuse, R79, R44 ;  /* 0x0000004f0c087223 */ /* 0x040fe2000000002c */
[C---:B------:R-:W-:Y:S01]  /*09f0*/  FFMA R4, R12.reuse, R91, R60 ;  /* 0x0000005b0c047223 */ /* 0x040fe2000000003c */
[----:B------:R-:W-:Y:S01]  /*0a00*/  FFMA R5, R12, R76, R56 ;  /* 0x0000004c0c057223 */ /* 0x000fe20000000038 */
[C---:B------:R-:W-:Y:S01]  /*0a10*/  FFMA R9, R13.reuse, R88, R73 ;  /* 0x000000580d097223 */ /* 0x040fe20000000049 */
[C---:B------:R-:W-:Y:S01]  /*0a20*/  FFMA R10, R13.reuse, R89, R69 ;  /* 0x000000590d0a7223 */ /* 0x040fe20000000045 */
[C---:B------:R-:W-:Y:S01]  /*0a30*/  FFMA R44, R13.reuse, R91, R61 ;  /* 0x0000005b0d2c7223 */ /* 0x040fe2000000003d */
        /* <DEDUP_REMOVED lines=20> */
[C---:B--2---:R-:W-:Y:S01]  /*0b80*/  FFMA R108, R80.reuse, R91, R28 ;  /* 0x0000005b506c7223 */ /* 0x044fe2000000001c */
[----:B------:R-:W-:Y:S01]  /*0b90*/  LDS.128 R60, [R2+0x180] ;  /* 0x00018000023c7984 */ /* 0x000fe20000000c00 */
[C---:B------:R-:W-:Y:S01]  /*0ba0*/  FFMA R28, R81.reuse, R89, R37 ;  /* 0x00000059511c7223 */ /* 0x040fe20000000025 */
[-C--:B------:R-:W-:Y:S01]  /*0bb0*/  FFMA R75, R80, R77.reuse, R20 ;  /* 0x0000004d504b7223 */ /* 0x080fe20000000014 */
[-C--:B------:R-:W-:Y:S01]  /*0bc0*/  FFMA R37, R81, R77.reuse, R21 ;  /* 0x0000004d51257223 */ /* 0x080fe20000000015 */
[----:B------:R-:W0:Y:S01]  /*0bd0*/  LDS.128 R56, [R0+0x1c0] ;  /* 0x0001c00000387984 */ /* 0x000e220000000c00 */
[-C--:B------:R-:W-:Y:S01]  /*0be0*/  FFMA R55, R82, R77.reuse, R22 ;  /* 0x0000004d52377223 */ /* 0x080fe20000000016 */
[----:B------:R-:W-:Y:S01]  /*0bf0*/  FFMA R77, R83, R77, R23 ;  /* 0x0000004d534d7223 */ /* 0x000fe20000000017 */
[C---:B------:R-:W-:Y:S01]  /*0c00*/  FFMA R106, R80.reuse, R76, R24 ;  /* 0x0000004c506a7223 */ /* 0x040fe20000000018 */
[----:B------:R-:W1:Y:S01]  /*0c10*/  LDS.128 R12, [R0+0x200] ;  /* 0x00020000000c7984 */ /* 0x000e620000000c00 */
[----:B------:R-:W-:Y:S01]  /*0c20*/  FFMA R74, R80, R78, R16 ;  /* 0x0000004e504a7223 */ /* 0x000fe20000000010 */
[----:B------:R-:W-:Y:S01]  /*0c30*/  FFMA R69, R82, R91, R30 ;  /* 0x0000005b52457223 */ /* 0x000fe2000000001e */
[C---:B------:R-:W-:Y:S01]  /*0c40*/  FFMA R118, R80.reuse, R88, R40 ;  /* 0x0000005850767223 */ /* 0x040fe20000000028 */
[----:B------:R-:W2:Y:S01]  /*0c50*/  LDS.128 R20, [R2+0x200] ;  /* 0x0002000002147984 */ /* 0x000ea20000000c00 */
[C---:B------:R-:W-:Y:S01]  /*0c60*/  FFMA R117, R80.reuse, R89, R36 ;  /* 0x0000005950757223 */ /* 0x040fe20000000024 */
[C---:B------:R-:W-:Y:S01]  /*0c70*/  FFMA R116, R80.reuse, R90, R32 ;  /* 0x0000005a50747223 */ /* 0x040fe20000000020 */
[----:B------:R-:W-:Y:S01]  /*0c80*/  FFMA R16, R80, R79, R84 ;  /* 0x0000004f50107223 */ /* 0x000fe20000000054 */
[C---:B------:R-:W-:Y:S01]  /*0c90*/  FFMA R24, R81.reuse, R88, R41 ;  /* 0x0000005851187223 */ /* 0x040fe20000000029 */
[-C--:B------:R-:W-:Y:S01]  /*0ca0*/  FFMA R29, R81, R91.reuse, R29 ;  /* 0x0000005b511d7223 */ /* 0x080fe2000000001d */
[C---:B------:R-:W-:Y:S01]  /*0cb0*/  FFMA R30, R82.reuse, R78, R18 ;  /* 0x0000004e521e7223 */ /* 0x040fe20000000012 */
[----:B------:R-:W-:Y:S01]  /*0cc0*/  FFMA R31, R83, R91, R31 ;  /* 0x0000005b531f7223 */ /* 0x000fe2000000001f */
        /* <DEDUP_REMOVED lines=14> */
[----:B------:R-:W-:Y:S01]  /*0db0*/  FFMA R99, R83, R79, R87 ;  /* 0x0000004f53637223 */ /* 0x000fe20000000057 */
[----:B------:R-:W-:Y:S01]  /*0dc0*/  LDS.128 R32, [R0+0x400] ;  /* 0x0004000000207984 */ /* 0x000fe20000000c00 */
[C---:B0-----:R-:W-:Y:S01]  /*0dd0*/  FFMA R83, R60.reuse, R59, R4 ;  /* 0x0000003b3c537223 */ /* 0x041fe20000000004 */
[C---:B------:R-:W-:Y:S01]  /*0de0*/  FFMA R91, R61.reuse, R56, R9 ;  /* 0x000000383d5b7223 */ /* 0x040fe20000000009 */
[C---:B------:R-:W-:Y:S01]  /*0df0*/  FFMA R90, R61.reuse, R57, R10 ;  /* 0x000000393d5a7223 */ /* 0x040fe2000000000a */
[----:B------:R-:W-:Y:S01]  /*0e00*/  FFMA R96, R61, R58, R11 ;  /* 0x0000003a3d607223 */ /* 0x000fe2000000000b */
[C---:B-1----:R-:W-:Y:S01]  /*0e10*/  FFMA R82, R60.reuse, R12, R5 ;  /* 0x0000000c3c527223 */ /* 0x042fe20000000005 */
[C---:B------:R-:W-:Y:S01]  /*0e20*/  FFMA R81, R60.reuse, R13, R6 ;  /* 0x0000000d3c517223 */ /* 0x040fe20000000006 */
[CC--:B------:R-:W-:Y:S01]  /*0e30*/  FFMA R79, R60.reuse, R14.reuse, R7 ;  /* 0x0000000e3c4f7223 */ /* 0x0c0fe20000000007 */
[C---:B------:R-:W-:Y:S01]  /*0e40*/  FFMA R93, R60.reuse, R15, R8 ;  /* 0x0000000f3c5d7223 */ /* 0x040fe20000000008 */
[----:B------:R-:W0:Y:S01]  /*0e50*/  LDS.128 R4, [R2+0x380] ;  /* 0x0003800002047984 */ /* 0x000e220000000c00 */
[-C--:B------:R-:W-:Y:S01]  /*0e60*/  FFMA R78, R60, R57.reuse, R72 ;  /* 0x000000393c4e7223 */ /* 0x080fe20000000048 */
[C---:B------:R-:W-:Y:S01]  /*0e70*/  FFMA R39, R63.reuse, R57, R114 ;  /* 0x000000393f277223 */ /* 0x040fe20000000072 */
[----:B------:R-:W-:Y:S01]  /*0e80*/  FFMA R27, R63, R59, R112 ;  /* 0x0000003b3f1b7223 */ /* 0x000fe20000000070 */
[----:B------:R-:W1:Y:S01]  /*0e90*/  LDS.128 R8, [R0+0x3c0] ;  /* 0x0003c00000087984 */ /* 0x000e620000000c00 */
[C---:B--2---:R-:W-:Y:S01]  /*0ea0*/  FFMA R114, R21.reuse, R57, R28 ;  /* 0x0000003915727223 */ /* 0x044fe2000000001c */
[-C--:B------:R-:W-:Y:S01]  /*0eb0*/  FFMA R112, R21, R59.reuse, R29 ;  /* 0x0000003b15707223 */ /* 0x080fe2000000001d */
[-C--:B------:R-:W-:Y:S01]  /*0ec0*/  FFMA R88, R22, R14.reuse, R30 ;  /* 0x0000000e16587223 */ /* 0x080fe2000000001e */
[-C--:B------:R-:W-:Y:S01]  /*0ed0*/  FFMA R72, R23, R59.reuse, R31 ;  /* 0x0000003b17487223 */ /* 0x080fe2000000001f */
[C---:B------:R-:W-:Y:S01]  /*0ee0*/  FFMA R95, R61.reuse, R59, R44 ;  /* 0x0000003b3d5f7223 */ /* 0x040fe2000000002c */
[----:B------:R-:W2:Y:S01]  /*0ef0*/  LDS.128 R28, [R2+0x400] ;  /* 0x00040000021c7984 */ /* 0x000ea20000000c00 */
[C---:B------:R-:W-:Y:S01]  /*0f00*/  FFMA R98, R61.reuse, R15, R45 ;  /* 0x0000000f3d627223 */ /* 0x040fe2000000002d */
[----:B------:R-:W-:Y:S01]  /*0f10*/  FFMA R44, R61, R14, R49 ;  /* 0x0000000e3d2c7223 */ /* 0x000fe20000000031 */
[C---:B------:R-:W-:Y:S01]  /*0f20*/  FFMA R45, R62.reuse, R57, R64 ;  /* 0x000000393e2d7223 */ /* 0x040fe20000000040 */
[-C--:B------:R-:W-:Y:S01]  /*0f30*/  FFMA R46, R62, R15.reuse, R46 ;  /* 0x0000000f3e2e7223 */ /* 0x080fe2000000002e */
[CC--:B------:R-:W-:Y:S01]  /*0f40*/  FFMA R76, R63.reuse, R56.reuse, R115 ;  /* 0x000000383f4c7223 */ /* 0x0c0fe20000000073 */
[-C--:B------:R-:W-:Y:S01]  /*0f50*/  FFMA R123, R20, R56.reuse, R118 ;  /* 0x00000038147b7223 */ /* 0x080fe20000000076 */
[C---:B------:R-:W-:Y:S01]  /*0f60*/  FFMA R92, R60.reuse, R56, R92 ;  /* 0x000000383c5c7223 */ /* 0x040fe2000000005c */
[----:B------:R-:W-:Y:S01]  /*0f70*/  FFMA R89, R60, R58, R3 ;  /* 0x0000003a3c597223 */ /* 0x000fe20000000003 */
[C---:B------:R-:W-:Y:S01]  /*0f80*/  FFMA R18, R63.reuse, R15, R107 ;  /* 0x0000000f3f127223 */ /* 0x040fe2000000006b */
[C---:B------:R-:W-:Y:S01]  /*0f90*/  FFMA R120, R20.reuse, R59, R108 ;  /* 0x0000003b14787223 */ /* 0x040fe2000000006c */
[----:B------:R-:W-:Y:S01]  /*0fa0*/  FFMA R118, R20, R13, R75 ;  /* 0x0000000d14767223 */ /* 0x000fe2000000004b */
[C---:B------:R-:W-:Y:S01]  /*0fb0*/  FFMA R85, R22.reuse, R59, R69 ;  /* 0x0000003b16557223 */ /* 0x040fe20000000045 */
[C---:B------:R-:W-:Y:S01]  /*0fc0*/  FFMA R86, R22.reuse, R12, R67 ;  /* 0x0000000c16567223 */ /* 0x040fe20000000043 */
[C---:B------:R-:W-:Y:S01]  /*0fd0*/  FFMA R87, R22.reuse, R13, R55 ;  /* 0x0000000d16577223 */ /* 0x040fe20000000037 */
[-C--:B------:R-:W-:Y:S01]  /*0fe0*/  FFMA R84, R22, R15.reuse, R70 ;  /* 0x0000000f16547223 */ /* 0x080fe20000000046 */
[----:B------:R-:W-:Y:S01]  /*0ff0*/  FFMA R97, R62, R56, R52 ;  /* 0x000000383e617223 */ /* 0x000fe20000000034 */
[----:B------:R-:W-:Y:S01]  /*1000*/  FFMA R17, R63, R14, R109 ;  /* 0x0000000e3f117223 */ /* 0x000fe2000000006d */
[----:B------:R-:W-:Y:S01]  /*1010*/  FFMA R119, R20, R12, R106 ;  /* 0x0000000c14777223 */ /* 0x000fe2000000006a */
[CC--:B------:R-:W-:Y:S01]  /*1020*/  FFMA R115, R21.reuse, R56.reuse, R24 ;  /* 0x0000003815737223 */ /* 0x0c0fe20000000018 */
[----:B------:R-:W-:Y:S01]  /*1030*/  FFMA R108, R21, R15, R41 ;  /* 0x0000000f156c7223 */ /* 0x000fe20000000029 */
[CC--:B------:R-:W-:Y:S01]  /*1040*/  FFMA R107, R22.reuse, R56.reuse, R42 ;  /* 0x00000038166b7223 */ /* 0x0c0fe2000000002a */
[----:B------:R-:W-:Y:S01]  /*1050*/  FFMA R75, R23, R56, R43 ;  /* 0x00000038174b7223 */ /* 0x000fe2000000002b */
[----:B------:R-:W-:Y:S01]  /*1060*/  FFMA R94, R61, R12, R48 ;  /* 0x0000000c3d5e7223 */ /* 0x000fe20000000030 */
[-C--:B------:R-:W-:Y:S01]  /*1070*/  FFMA R109, R21, R14.reuse, R40 ;  /* 0x0000000e156d7223 */ /* 0x080fe20000000028 */
[----:B------:R-:W-:Y:S01]  /*1080*/  FFMA R106, R22, R57, R47 ;  /* 0x00000039166a7223 */ /* 0x000fe2000000002f */
[----:B------:R-:W-:Y:S01]  /*1090*/  FFMA R69, R23, R14, R80 ;  /* 0x0000000e17457223 */ /* 0x000fe20000000050 */
[C---:B------:R-:W-:Y:S01]  /*10a0*/  FFMA R105, R62.reuse, R58, R66 ;  /* 0x0000003a3e697223 */ /* 0x040fe20000000042 */
[C---:B------:R-:W-:Y:S01]  /*10b0*/  FFMA R104, R62.reuse, R59, R65 ;  /* 0x0000003b3e687223 */ /* 0x040fe20000000041 */
[----:B------:R-:W-:Y:S01]  /*10c0*/  FFMA R102, R62, R12, R68 ;  /* 0x0000000c3e667223 */ /* 0x000fe20000000044 */
[C---:B0-----:R-:W-:Y:S01]  /*10d0*/  FFMA R56, R4.reuse, R32, R82 ;  /* 0x0000002004387223 */ /* 0x041fe20000000052 */
[----:B------:R-:W-:Y:S01]  /*10e0*/  FFMA R52, R4, R33, R81 ;  /* 0x0000002104347223 */ /* 0x000fe20000000051 */
[----:B------:R-:W-:Y:S01]  /*10f0*/  FFMA R49, R5, R34, R44 ;  /* 0x0000002205317223 */ /* 0x000fe2000000002c */
[----:B------:R-:W-:Y:S01]  /*1100*/  FFMA R41, R6, R35, R46 ;  /* 0x0000002306297223 */ /* 0x000fe2000000002e */
[----:B-1----:R-:W-:Y:S01]  /*1110*/  FFMA R60, R4, R11, R83 ;  /* 0x0000000b043c7223 */ /* 0x002fe20000000053 */
[----:B------:R-:W-:Y:S01]  /*1120*/  FFMA R55, R6, R9, R45 ;  /* 0x0000000906377223 */ /* 0x000fe2000000002d */
[C---:B------:R-:W-:Y:S01]  /*1130*/  FFMA R38, R63.reuse, R58, R113 ;  /* 0x0000003a3f267223 */ /* 0x040fe20000000071 */
[C---:B------:R-:W-:Y:S01]  /*1140*/  FFMA R26, R63.reuse, R12, R111 ;  /* 0x0000000c3f1a7223 */ /* 0x040fe2000000006f */
[-C--:B------:R-:W-:Y:S01]  /*1150*/  FFMA R19, R63, R13.reuse, R110 ;  /* 0x0000000d3f137223 */ /* 0x080fe2000000006e */
[----:B------:R-:W-:Y:S01]  /*1160*/  FFMA R70, R23, R13, R77 ;  /* 0x0000000d17467223 */ /* 0x000fe2000000004d */
[C---:B------:R-:W-:Y:S01]  /*1170*/  FFMA R67, R4.reuse, R9, R78 ;  /* 0x0000000904437223 */ /* 0x040fe2000000004e */
[C---:B------:R-:W-:Y:S01]  /*1180*/  FFMA R48, R4.reuse, R34, R79 ;  /* 0x0000002204307223 */ /* 0x040fe2000000004f */
[----:B------:R-:W-:Y:S01]  /*1190*/  LDS.128 R44, [R2+0x580] ;  /* 0x00058000022c7984 */ /* 0x000fe20000000c00 */
[-C--:B------:R-:W-:Y:S01]  /*11a0*/  FFMA R40, R7, R8.reuse, R76 ;  /* 0x0000000807287223 */ /* 0x080fe2000000004c */
[C---:B------:R-:W-:Y:S01]  /*11b0*/  FFMA R68, R4.reuse, R8, R92 ;  /* 0x0000000804447223 */ /* 0x040fe2000000005c */
[C---:B------:R-:W-:Y:S01]  /*11c0*/  FFMA R64, R4.reuse, R10, R89 ;  /* 0x0000000a04407223 */ /* 0x040fe20000000059 */
[----:B------:R-:W0:Y:S01]  /*11d0*/  LDS.128 R80, [R0+0x5c0] ;  /* 0x0005c00000507984 */ /* 0x000e220000000c00 */
[----:B------:R-:W-:Y:S01]  /*11e0*/  FFMA R66, R4, R35, R93 ;  /* 0x0000002304427223 */ /* 0x000fe2000000005d */
[C---:B------:R-:W-:Y:S01]  /*11f0*/  FFMA R65, R5.reuse, R8, R91 ;  /* 0x0000000805417223 */ /* 0x040fe2000000005b */
[----:B------:R-:W-:Y:S01]  /*1200*/  FFMA R63, R5, R9, R90 ;  /* 0x00000009053f7223 */ /* 0x000fe2000000005a */
[----:B------:R-:W1:Y:S01]  /*1210*/  LDS.128 R76, [R0+0x600] ;  /* 0x00060000004c7984 */ /* 0x000e620000000c00 */
[C---:B--2---:R-:W-:Y:S01]  /*1220*/  FFMA R91, R30.reuse, R11, R85 ;  /* 0x0000000b1e5b7223 */ /* 0x044fe20000000055 */
[C---:B------:R-:W-:Y:S01]  /*1230*/  FFMA R90, R30.reuse, R32, R86 ;  /* 0x000000201e5a7223 */ /* 0x040fe20000000056 */
[C---:B------:R-:W-:Y:S01]  /*1240*/  FFMA R89, R30.reuse, R33, R87 ;  /* 0x000000211e597223 */ /* 0x040fe20000000057 */
[----:B------:R-:W-:Y:S01]  /*1250*/  FFMA R4, R30, R35, R84 ;  /* 0x000000231e047223 */ /* 0x000fe20000000054 */
[----:B------:R-:W-:Y:S01]  /*1260*/  FFMA R53, R61, R13, R53 ;  /* 0x0000000d3d357223 */ /* 0x000fe20000000035 */
[----:B------:R-:W2:Y:S01]  /*1270*/  LDS.128 R84, [R2+0x600] ;  /* 0x0006000002547984 */ /* 0x000ea20000000c00 */
[C---:B------:R-:W-:Y:S01]  /*1280*/  FFMA R122, R20.reuse, R57, R117 ;  /* 0x00000039147a7223 */ /* 0x040fe20000000075 */
[----:B------:R-:W-:Y:S01]  /*1290*/  FFMA R117, R20, R14, R74 ;  /* 0x0000000e14757223 */ /* 0x000fe2000000004a */
[----:B------:R-:W-:Y:S01]  /*12a0*/  FFMA R113, R21, R58, R36 ;  /* 0x0000003a15717223 */ /* 0x000fe20000000024 */
[C---:B------:R-:W-:Y:S01]  /*12b0*/  FFMA R101, R62.reuse, R13, R54 ;  /* 0x0000000d3e657223 */ /* 0x040fe20000000036 */
[----:B------:R-:W-:Y:S01]  /*12c0*/  FFMA R100, R62, R14, R50 ;  /* 0x0000000e3e647223 */ /* 0x000fe20000000032 */
[C---:B------:R-:W-:Y:S01]  /*12d0*/  FFMA R74, R23.reuse, R57, R71 ;  /* 0x00000039174a7223 */ /* 0x040fe20000000047 */
[----:B------:R-:W-:Y:S01]  /*12e0*/  FFMA R73, R23, R58, R73 ;  /* 0x0000003a17497223 */ /* 0x000fe20000000049 */
[----:B------:R-:W-:Y:S01]  /*12f0*/  FFMA R36, R7, R32, R26 ;  /* 0x0000002007247223 */ /* 0x000fe2000000001a */
[-C--:B------:R-:W-:Y:S01]  /*1300*/  FFMA R121, R20, R58.reuse, R116 ;  /* 0x0000003a14797223 */ /* 0x080fe20000000074 */
[----:B------:R-:W-:Y:S01]  /*1310*/  FFMA R110, R21, R13, R37 ;  /* 0x0000000d156e7223 */ /* 0x000fe20000000025 */
[----:B------:R-:W-:Y:S01]  /*1320*/  FFMA R3, R22, R58, R51 ;  /* 0x0000003a16037223 */ /* 0x000fe20000000033 */
[C---:B------:R-:W-:Y:S01]  /*1330*/  FFMA R62, R5.reuse, R10, R96 ;  /* 0x0000000a053e7223 */ /* 0x040fe20000000060 */
[C---:B------:R-:W-:Y:S01]  /*1340*/  FFMA R61, R5.reuse, R11, R95 ;  /* 0x0000000b053d7223 */ /* 0x040fe2000000005f */
[C---:B------:R-:W-:Y:S01]  /*1350*/  FFMA R57, R5.reuse, R32, R94 ;  /* 0x0000002005397223 */ /* 0x040fe2000000005e */
[C---:B------:R-:W-:Y:S01]  /*1360*/  FFMA R53, R5.reuse, R33, R53 ;  /* 0x0000002105357223 */ /* 0x040fe20000000035 */
[----:B------:R-:W-:Y:S01]  /*1370*/  FFMA R59, R5, R35, R98 ;  /* 0x00000023053b7223 */ /* 0x000fe20000000062 */
[----:B------:R-:W-:Y:S01]  /*1380*/  FFMA R26, R7, R34, R17 ;  /* 0x00000022071a7223 */ /* 0x000fe20000000011 */
[----:B------:R-:W-:Y:S01]  /*1390*/  FFMA R116, R20, R15, R16 ;  /* 0x0000000f14747223 */ /* 0x000fe20000000010 */
[----:B------:R-:W-:Y:S01]  /*13a0*/  FFMA R111, R21, R12, R25 ;  /* 0x0000000c156f7223 */ /* 0x000fe20000000019 */
[-C--:B------:R-:W-:Y:S01]  /*13b0*/  FFMA R58, R6, R8.reuse, R97 ;  /* 0x00000008063a7223 */ /* 0x080fe20000000061 */
[----:B------:R-:W-:Y:S01]  /*13c0*/  FFMA R37, R7, R11, R27 ;  /* 0x0000000b07257223 */ /* 0x000fe2000000001b */
[-C--:B------:R-:W-:Y:S01]  /*13d0*/  FFMA R24, R28, R8.reuse, R123 ;  /* 0x000000081c187223 */ /* 0x080fe2000000007b */
[-C--:B------:R-:W-:Y:S01]  /*13e0*/  FFMA R17, R29, R8.reuse, R115 ;  /* 0x000000081d117223 */ /* 0x080fe20000000073 */
[-C--:B------:R-:W-:Y:S01]  /*13f0*/  FFMA R94, R30, R8.reuse, R107 ;  /* 0x000000081e5e7223 */ /* 0x080fe2000000006b */
[----:B------:R-:W-:Y:S01]  /*1400*/  FFMA R5, R31, R8, R75 ;  /* 0x000000081f057223 */ /* 0x000fe2000000004b */
[----:B------:R-:W-:Y:S01]  /*1410*/  FFMA R71, R23, R12, R103 ;  /* 0x0000000c17477223 */ /* 0x000fe20000000067 */
[C---:B------:R-:W-:Y:S01]  /*1420*/  FFMA R54, R6.reuse, R10, R105 ;  /* 0x0000000a06367223 */ /* 0x040fe20000000069 */
[C---:B------:R-:W-:Y:S01]  /*1430*/  FFMA R50, R6.reuse, R32, R102 ;  /* 0x0000002006327223 */ /* 0x040fe20000000066 */
[C---:B------:R-:W-:Y:S01]  /*1440*/  FFMA R39, R7.reuse, R9, R39 ;  /* 0x0000000907277223 */ /* 0x040fe20000000027 */
[C---:B------:R-:W-:Y:S01]  /*1450*/  FFMA R38, R7.reuse, R10, R38 ;  /* 0x0000000a07267223 */ /* 0x040fe20000000026 */
[C---:B------:R-:W-:Y:S01]  /*1460*/  FFMA R27, R7.reuse, R33, R19 ;  /* 0x00000021071b7223 */ /* 0x040fe20000000013 */
[----:B------:R-:W-:Y:S01]  /*1470*/  FFMA R25, R7, R35, R18 ;  /* 0x0000002307197223 */ /* 0x000fe20000000012 */
[----:B------:R-:W-:Y:S01]  /*1480*/  FFMA R8, R31, R11, R72 ;  /* 0x0000000b1f087223 */ /* 0x000fe20000000048 */
[----:B------:R-:W-:Y:S01]  /*1490*/  FFMA R12, R23, R15, R99 ;  /* 0x0000000f170c7223 */ /* 0x000fe20000000063 */
[C---:B------:R-:W-:Y:S01]  /*14a0*/  FFMA R51, R6.reuse, R11, R104 ;  /* 0x0000000b06337223 */ /* 0x040fe20000000068 */
[C---:B------:R-:W-:Y:S01]  /*14b0*/  FFMA R43, R6.reuse, R33, R101 ;  /* 0x00000021062b7223 */ /* 0x040fe20000000065 */
[----:B------:R-:W-:Y:S01]  /*14c0*/  FFMA R42, R6, R34, R100 ;  /* 0x00000022062a7223 */ /* 0x000fe20000000064 */
[CC--:B------:R-:W-:Y:S01]  /*14d0*/  FFMA R21, R28.reuse, R11.reuse, R120 ;  /* 0x0000000b1c157223 */ /* 0x0c0fe20000000078 */
[----:B------:R-:W-:Y:S01]  /*14e0*/  FFMA R20, R28, R32, R119 ;  /* 0x000000201c147223 */ /* 0x000fe20000000077 */
[----:B------:R-:W-:Y:S01]  /*14f0*/  FFMA R13, R29, R11, R112 ;  /* 0x0000000b1d0d7223 */ /* 0x000fe20000000070 */
[C---:B------:R-:W-:Y:S01]  /*1500*/  FFMA R7, R31.reuse, R10, R73 ;  /* 0x0000000a1f077223 */ /* 0x040fe20000000049 */
[----:B0-----:R-:W-:Y:S01]  /*1510*/  FFMA R72, R44, R80, R68 ;  /* 0x000000502c487223 */ /* 0x001fe20000000044 */
[C---:B------:R-:W-:Y:S01]  /*1520*/  FFMA R23, R28.reuse, R9, R122 ;  /* 0x000000091c177223 */ /* 0x040fe2000000007a */
[C---:B------:R-:W-:Y:S01]  /*1530*/  FFMA R22, R28.reuse, R10, R121 ;  /* 0x0000000a1c167223 */ /* 0x040fe20000000079 */
[C---:B------:R-:W-:Y:S01]  /*1540*/  FFMA R19, R28.reuse, R33, R118 ;  /* 0x000000211c137223 */ /* 0x040fe20000000076 */
[-C--:B------:R-:W-:Y:S01]  /*1550*/  FFMA R16, R28, R34.reuse, R117 ;  /* 0x000000221c107223 */ /* 0x080fe20000000075 */
[C---:B------:R-:W-:Y:S01]  /*1560*/  FFMA R6, R31.reuse, R9, R74 ;  /* 0x000000091f067223 */ /* 0x040fe2000000004a */
[----:B------:R-:W-:Y:S01]  /*1570*/  FFMA R11, R31, R34, R69 ;  /* 0x000000221f0b7223 */ /* 0x000fe20000000045 */
[C---:B------:R-:W-:Y:S01]  /*1580*/  FFMA R68, R44.reuse, R81, R67 ;  /* 0x000000512c447223 */ /* 0x040fe20000000043 */
[C---:B------:R-:W-:Y:S01]  /*1590*/  FFMA R64, R44.reuse, R82, R64 ;  /* 0x000000522c407223 */ /* 0x040fe20000000040 */
[C---:B------:R-:W-:Y:S01]  /*15a0*/  FFMA R60, R44.reuse, R83, R60 ;  /* 0x000000532c3c7223 */ /* 0x040fe2000000003c */
[C---:B-1----:R-:W-:Y:S01]  /*15b0*/  FFMA R56, R44.reuse, R76, R56 ;  /* 0x0000004c2c387223 */ /* 0x042fe20000000038 */
[C---:B------:R-:W-:Y:S01]  /*15c0*/  FFMA R52, R44.reuse, R77, R52 ;  /* 0x0000004d2c347223 */ /* 0x040fe20000000034 */
[----:B------:R-:W-:Y:S01]  /*15d0*/  FFMA R48, R44, R78, R48 ;  /* 0x0000004e2c307223 */ /* 0x000fe20000000030 */
[----:B------:R-:W-:Y:S01]  /*15e0*/  FFMA R73, R45, R80, R65 ;  /* 0x000000502d497223 */ /* 0x000fe20000000041 */
[----:B------:R-:W-:Y:S01]  /*15f0*/  FFMA R18, R28, R35, R116 ;  /* 0x000000231c127223 */ /* 0x000fe20000000074 */
[CC--:B------:R-:W-:Y:S01]  /*1600*/  FFMA R15, R29.reuse, R9.reuse, R114 ;  /* 0x000000091d0f7223 */ /* 0x0c0fe20000000072 */
[-C--:B------:R-:W-:Y:S01]  /*1610*/  FFMA R14, R29, R10.reuse, R113 ;  /* 0x0000000a1d0e7223 */ /* 0x080fe20000000071 */
[C---:B------:R-:W-:Y:S01]  /*1620*/  FFMA R93, R30.reuse, R9, R106 ;  /* 0x000000091e5d7223 */ /* 0x040fe2000000006a */
        /* <DEDUP_REMOVED lines=8> */
[-C--:B------:R-:W-:Y:S01]  /*16b0*/  FFMA R74, R46, R80.reuse, R58 ;  /* 0x000000502e4a7223 */ /* 0x080fe2000000003a */
[----:B------:R-:W-:Y:S01]  /*16c0*/  FFMA R75, R47, R80, R40 ;  /* 0x000000502f4b7223 */ /* 0x000fe20000000028 */
[C---:B------:R-:W-:Y:S01]  /*16d0*/  FFMA R98, R29.reuse, R32, R111 ;  /* 0x000000201d627223 */ /* 0x040fe2000000006f */
[CC--:B------:R-:W-:Y:S01]  /*16e0*/  FFMA R97, R29.reuse, R33.reuse, R110 ;  /* 0x000000211d617223 */ /* 0x0c0fe2000000006e */
[-C--:B------:R-:W-:Y:S01]  /*16f0*/  FFMA R96, R29, R34.reuse, R109 ;  /* 0x000000221d607223 */ /* 0x080fe2000000006d */
[----:B------:R-:W-:Y:S01]  /*1700*/  FFMA R3, R30, R34, R88 ;  /* 0x000000221e037223 */ /* 0x000fe20000000058 */
[C---:B------:R-:W-:Y:S01]  /*1710*/  FFMA R9, R31.reuse, R32, R71 ;  /* 0x000000201f097223 */ /* 0x040fe20000000047 */
[----:B------:R-:W-:Y:S01]  /*1720*/  FFMA R10, R31, R33, R70 ;  /* 0x000000211f0a7223 */ /* 0x000fe20000000046 */
[----:B------:R-:W-:Y:S01]  /*1730*/  FFMA R45, R45, R79, R59 ;  /* 0x0000004f2d2d7223 */ /* 0x000fe2000000003b */
[C---:B------:R-:W-:Y:S01]  /*1740*/  FFMA R66, R46.reuse, R82, R54 ;  /* 0x000000522e427223 */ /* 0x040fe20000000036 */
[----:B------:R-:W-:Y:S01]  /*1750*/  FFMA R58, R46, R76, R50 ;  /* 0x0000004c2e3a7223 */ /* 0x000fe20000000032 */
[----:B--2---:R-:W-:Y:S01]  /*1760*/  FFMA R40, R84, R80, R24 ;  /* 0x0000005054287223 */ /* 0x004fe20000000018 */
[-C--:B------:R-:W-:Y:S01]  /*1770*/  FFMA R95, R29, R35.reuse, R108 ;  /* 0x000000231d5f7223 */ /* 0x080fe2000000006c */
[----:B------:R-:W-:Y:S01]  /*1780*/  FFMA R12, R31, R35, R12 ;  /* 0x000000231f0c7223 */ /* 0x000fe2000000000c */
[C---:B------:R-:W-:Y:S01]  /*1790*/  FFMA R70, R46.reuse, R81, R55 ;  /* 0x000000512e467223 */ /* 0x040fe20000000037 */
[C---:B------:R-:W-:Y:S01]  /*17a0*/  FFMA R62, R46.reuse, R83, R51 ;  /* 0x000000532e3e7223 */ /* 0x040fe20000000033 */
[C---:B------:R-:W-:Y:S01]  /*17b0*/  FFMA R54, R46.reuse, R77, R43 ;  /* 0x0000004d2e367223 */ /* 0x040fe2000000002b */
[----:B------:R-:W-:Y:S01]  /*17c0*/  FFMA R50, R46, R78, R42 ;  /* 0x0000004e2e327223 */ /* 0x000fe2000000002a */
[CC--:B------:R-:W-:Y:S01]  /*17d0*/  FFMA R59, R47.reuse, R76.reuse, R36 ;  /* 0x0000004c2f3b7223 */ /* 0x0c0fe20000000024 */
[----:B------:R-:W-:Y:S01]  /*17e0*/  FFMA R24, R84, R76, R20 ;  /* 0x0000004c54187223 */ /* 0x000fe20000000014 */
        /* <DEDUP_REMOVED lines=11> */
[-C--:B------:R-:W-:Y:S01]  /*18a0*/  FFMA R47, R47, R79.reuse, R25 ;  /* 0x0000004f2f2f7223 */ /* 0x080fe20000000019 */
        /* <DEDUP_REMOVED lines=22> */
[-C--:B------:R-:W-:Y:S01]  /*1a10*/  FFMA R85, R85, R79.reuse, R95 ;  /* 0x0000004f55557223 */ /* 0x080fe2000000005f */
[-C--:B------:R-:W-:Y:S01]  /*1a20*/  FFMA R86, R86, R79.reuse, R4 ;  /* 0x0000004f56567223 */ /* 0x080fe20000000004 */
[----:B------:R-:W-:Y:S01]  /*1a30*/  FFMA R87, R87, R79, R12 ;  /* 0x0000004f57577223 */ /* 0x000fe2000000000c */
[----:B------:R-:W-:-:S02]  /*1a40*/  IADD3 R0, PT, PT, R0, 0x800, RZ ;  /* 0x0000080000007810 */ /* 0x000fc40007ffe0ff */
[----:B------:R-:W-:Y:S01]  /*1a50*/  IADD3 R2, PT, PT, R2, 0x800, RZ ;  /* 0x0000080002027810 */ /* 0x000fe20007ffe0ff */
[----:B------:R-:W-:Y:S06]  /*1a60*/  BRA.U UP0, `(.L_x_1) ;  /* 0xffffffed00ac7547 */ /* 0x000fec000b83ffff */
[----:B------:R-:W2:Y:S02]  /*1a70*/  LDL R103, [R1+0x50] ;  /* 0x0000500001677983 */ /* 0x000ea40000100800 */
[----:B--2---:R-:W-:-:S13]  /*1a80*/  ISETP.LE.AND P0, PT, R103, UR4, PT ;  /* 0x0000000467007c0c */ /* 0x004fda000bf03270 */
[----:B------:R-:W-:Y:S05]  /*1a90*/  @P0 BRA `(.L_x_2) ;  /* 0x00000000008c0947 */ /* 0x000fea0003800000 */
[----:B------:R-:W2:Y:S04]  /*1aa0*/  LDL R117, [R1+0x40] ;  /* 0x0000400001757983 */ /* 0x000ea80000100800 */
[----:B------:R-:W3:Y:S04]  /*1ab0*/  LDL R118, [R1+0x34] ;  /* 0x0000340001767983 */ /* 0x000ee80000100800 */
[----:B------:R-:W4:Y:S04]  /*1ac0*/  LDL R119, [R1+0x30] ;  /* 0x0000300001777983 */ /* 0x000f280000100800 */
[----:B------:R-:W5:Y:S04]  /*1ad0*/  LDL R120, [R1+0x10] ;  /* 0x0000100001787983 */ /* 0x000f680000100800 */
[----:B------:R-:W5:Y:S04]  /*1ae0*/  LDL R121, [R1] ;  /* 0x0000000001797983 */ /* 0x000f680000100800 */
[----:B------:R-:W5:Y:S04]  /*1af0*/  LDL R122, [R1+0x14] ;  /* 0x00001400017a7983 */ /* 0x000f680000100800 */
[----:B------:R-:W5:Y:S04]  /*1b00*/  LDL R123, [R1+0x4] ;  /* 0x00000400017b7983 */ /* 0x000f680000100800 */
[----:B------:R-:W5:Y:S04]  /*1b10*/  LDL R100, [R1+0x18] ;  /* 0x0000180001647983 */ /* 0x000f680000100800 */
[----:B------:R-:W5:Y:S04]  /*1b20*/  LDL R101, [R1+0x8] ;  /* 0x0000080001657983 */ /* 0x000f680000100800 */
[----:B------:R-:W5:Y:S04]  /*1b30*/  LDL R102, [R1+0x1c] ;  /* 0x00001c0001667983 */ /* 0x000f680000100800 */
[----:B------:R-:W5:Y:S04]  /*1b40*/  LDL R104, [R1+0xc] ;  /* 0x00000c0001687983 */ /* 0x000f680000100800 */
[----:B------:R-:W5:Y:S04]  /*1b50*/  LDL.LU R105, [R1+0x28] ;  /* 0x0000280001697983 */ /* 0x000f680000300800 */
[----:B------:R-:W5:Y:S04]  /*1b60*/  LDL.LU R99, [R1+0x20] ;  /* 0x0000200001637983 */ /* 0x000f680000300800 */
[----:B------:R-:W5:Y:S01]  /*1b70*/  LDL.LU R103, [R1+0x24] ;  /* 0x0000240001677983 */ /* 0x000f620000300800 */
[----:B--2---:R-:W-:-:S02]  /*1b80*/  LEA R0, R124, R117, 0xc ;  /* 0x000000757c007211 */ /* 0x004fc400078e60ff */
[C---:B---3--:R-:W-:Y:S02]  /*1b90*/  LEA R2, R124.reuse, R118, 0xc ;  /* 0x000000767c027211 */ /* 0x048fe400078e60ff */
[----:B------:R-:W-:Y:S02]  /*1ba0*/  LOP3.LUT R124, R124, 0x1, RZ, 0x3c, !PT ;  /* 0x000000017c7c7812 */ /* 0x000fe400078e3cff */
[C---:B----4-:R-:W-:Y:S02]  /*1bb0*/  LEA R0, R119.reuse, R0, 0x2 ;  /* 0x0000000077007211 */ /* 0x050fe400078e10ff */
[----:B------:R-:W-:-:S03]  /*1bc0*/  LEA R2, R119, R2, 0x2 ;  /* 0x0000000277027211 */ /* 0x000fc600078e10ff */
[----:B-----5:R0:W-:Y:S04]  /*1bd0*/  STS [R0], R120 ;  /* 0x0000007800007388 */ /* 0x0201e80000000800 */
[----:B------:R0:W-:Y:S04]  /*1be0*/  STS [R2], R121 ;  /* 0x0000007902007388 */ /* 0x0001e80000000800 */
[----:B------:R0:W-:Y:S04]  /*1bf0*/  STS [R0+0x200], R122 ;  /* 0x0002007a00007388 */ /* 0x0001e80000000800 */
[----:B------:R0:W-:Y:S04]  /*1c00*/  STS [R2+0x200], R123 ;  /* 0x0002007b02007388 */ /* 0x0001e80000000800 */
[----:B------:R0:W-:Y:S04]  /*1c10*/  STS [R0+0x400], R100 ;  /* 0x0004006400007388 */ /* 0x0001e80000000800 */
[----:B------:R0:W-:Y:S04]  /*1c20*/  STS [R2+0x400], R101 ;  /* 0x0004006502007388 */ /* 0x0001e80000000800 */
[----:B------:R0:W-:Y:S04]  /*1c30*/  STS [R0+0x600], R102 ;  /* 0x0006006600007388 */ /* 0x0001e80000000800 */
[----:B------:R0:W-:Y:S01]  /*1c40*/  STS [R2+0x600], R104 ;  /* 0x0006006802007388 */ /* 0x0001e20000000800 */
[----:B------:R-:W-:Y:S01]  /*1c50*/  BAR.SYNC.DEFER_BLOCKING 0x0 ;  /* 0x0000000000007b1d */ /* 0x000fe20000010000 */
[----:B------:R-:W-:-:S02]  /*1c60*/  IADD3 R105, P0, PT, R105, 0x20, RZ ;  /* 0x0000002069697810 */ /* 0x000fc40007f1e0ff */
[----:B------:R-:W-:Y:S02]  /*1c70*/  IADD3 R99, P1, PT, R99, 0x20, RZ ;  /* 0x0000002063637810 */ /* 0x000fe40007f3e0ff */
[----:B------:R-:W-:Y:S01]  /*1c80*/  IADD3.X R103, PT, PT, RZ, R103, RZ, P0, !PT ;  /* 0x00000067ff677210 */ /* 0x000fe200007fe4ff */
[----:B------:R0:W-:Y:S01]  /*1c90*/  STL [R1+0x28], R105 ;  /* 0x0000286901007387 */ /* 0x0001e20000100800 */
[----:B------:R-:W-:-:S03]  /*1ca0*/  IADD3.X R125, PT, PT, RZ, R125, RZ, P1, !PT ;  /* 0x0000007dff7d7210 */ /* 0x000fc60000ffe4ff */
[----:B------:R0:W-:Y:S04]  /*1cb0*/  STL [R1+0x20], R99 ;  /* 0x0000206301007387 */ /* 0x0001e80000100800 */
[----:B------:R0:W-:Y:S02]  /*1cc0*/  STL [R1+0x24], R103 ;  /* 0x0000246701007387 */ /* 0x0001e40000100800 */
.L_x_2:
[----:B0-----:R-:W0:Y:S01]  /*1cd0*/  LDC R0, c[0x0][0x398] ;  /* 0x0000e600ff007b82 */ /* 0x001e220000000800 */
[----:B------:R-:W-:-:S07]  /*1ce0*/  UIADD3 UR4, UPT, UPT, UR4, 0x1, URZ ;  /* 0x0000000104047890 */ /* 0x000fce000fffe0ff */
[----:B------:R-:W1:Y:S01]  /*1cf0*/  LDC R2, c[0x0][0x398] ;  /* 0x0000e600ff027b82 */ /* 0x000e620000000800 */
[----:B0-----:R-:W-:-:S04]  /*1d00*/  SHF.R.S32.HI R0, RZ, 0x1f, R0 ;  /* 0x0000001fff007819 */ /* 0x001fc80000011400 */
[----:B-1----:R-:W-:-:S04]  /*1d10*/  LEA.HI R0, R0, R2, RZ, 0x3 ;  /* 0x0000000200007211 */ /* 0x002fc800078f18ff */
[----:B------:R-:W-:-:S04]  /*1d20*/  SHF.R.S32.HI R0, RZ, 0x3, R0 ;  /* 0x00000003ff007819 */ /* 0x000fc80000011400 */
[----:B------:R-:W-:-:S13]  /*1d30*/  ISETP.NE.AND P0, PT, R0, UR4, PT ;  /* 0x0000000400007c0c */ /* 0x000fda000bf05270 */
[----:B------:R-:W-:Y:S05]  /*1d40*/  @P0 BRA `(.L_x_3) ;  /* 0xffffffe800900947 */ /* 0x000fea000383ffff */
.L_x_0:
[----:B------:R-:W2:Y:S01]  /*1d50*/  LDL.LU.64 R6, [R1+0x48] ;  /* 0x0000480001067983 */ /* 0x000ea20000300a00 */
[----:B------:R-:W0:Y:S01]  /*1d60*/  LDC R77, c[0x0][0x398] ;  /* 0x0000e600ff4d7b82 */ /* 0x000e220000000800 */
[----:B------:R-:W1:Y:S01]  /*1d70*/  S2R R2, SR_TID.X ;  /* 0x0000000000027919 */ /* 0x000e620000002100 */
[----:B------:R-:W3:Y:S01]  /*1d80*/  S2R R0, SR_TID.X ;  /* 0x0000000000007919 */ /* 0x000ee20000002100 */
[----:B------:R-:W4:Y:S01]  /*1d90*/  S2R R3, SR_TID.X ;  /* 0x0000000000037919 */ /* 0x000f220000002100 */
[----:B-1----:R-:W-:Y:S02]  /*1da0*/  SHF.L.U32 R2, R2, 0x1, RZ ;  /* 0x0000000102027819 */ /* 0x002fe400000006ff */
[----:B---3--:R-:W-:Y:S02]  /*1db0*/  SHF.R.U32.HI R0, RZ, 0x1, R0 ;  /* 0x00000001ff007819 */ /* 0x008fe40000011600 */
[----:B------:R-:W-:Y:S02]  /*1dc0*/  LOP3.LUT R2, R2, 0x40, RZ, 0xc0, !PT ;  /* 0x0000004002027812 */ /* 0x000fe400078ec0ff */
[----:B----4-:R-:W-:-:S02]  /*1dd0*/  SHF.L.U32 R3, R3, 0x2, RZ ;  /* 0x0000000203037819 */ /* 0x010fc400000006ff */
[----:B------:R-:W-:Y:S02]  /*1de0*/  LOP3.LUT R0, R0, 0x6c, RZ, 0xc0, !PT ;  /* 0x0000006c00007812 */ /* 0x000fe400078ec0ff */
[----:B------:R-:W-:-:S05]  /*1df0*/  LOP3.LUT R2, R2, 0x1c, R3, 0xf8, !PT ;  /* 0x0000001c02027812 */ /* 0x000fca00078ef803 */
[----:B0-----:R-:W-:-:S05]  /*1e00*/  IMAD R2, R0, R77, R2 ;  /* 0x0000004d00027224 */ /* 0x001fca00078e0202 */
[----:B------:R-:W-:Y:S01]  /*1e10*/  LEA R4, R77, R2, 0x4 ;  /* 0x000000024d047211 */ /* 0x000fe200078e20ff */
[----:B--2---:R-:W-:-:S04]  /*1e20*/  IMAD.WIDE R2, R2, 0x4, R6 ;  /* 0x0000000402027825 */ /* 0x004fc800078e0206 */
[----:B------:R-:W-:-:S04]  /*1e30*/  IMAD.WIDE R4, R4, 0x4, R6 ;  /* 0x0000000404047825 */ /* 0x000fc800078e0206 */
[----:B------:R-:W-:-:S04]  /*1e40*/  IMAD.WIDE R6, R77, 0x4, R2 ;  /* 0x000000044d067825 */ /* 0x000fc800078e0202 */
[C---:B------:R-:W-:Y:S01]  /*1e50*/  IMAD.WIDE R8, R77.reuse, 0x4, R4 ;  /* 0x000000044d087825 */ /* 0x040fe200078e0204 */
[----:B------:R-:W-:Y:S03]  /*1e60*/  STG.E.128 desc[UR6][R2.64], R72 ;  /* 0x0000004802007986 */ /* 0x000fe6000c101d06 */
[C---:B------:R-:W-:Y:S01]  /*1e70*/  IMAD.WIDE R10, R77.reuse, 0x4, R6 ;  /* 0x000000044d0a7825 */ /* 0x040fe200078e0206 */
[----:B------:R-:W-:Y:S03]  /*1e80*/  STG.E.128 desc[UR6][R4.64], R56 ;  /* 0x0000003804007986 */ /* 0x000fe6000c101d06 */
[C---:B------:R-:W-:Y:S01]  /*1e90*/  IMAD.WIDE R12, R77.reuse, 0x4, R8 ;  /* 0x000000044d0c7825 */ /* 0x040fe200078e0208 */
[----:B------:R-:W-:Y:S04]  /*1ea0*/  STG.E.128 desc[UR6][R2.64+0x80], R40 ;  /* 0x0000802802007986 */ /* 0x000fe8000c101d06 */
[----:B------:R-:W-:Y:S01]  /*1eb0*/  STG.E.128 desc[UR6][R4.64+0x80], R24 ;  /* 0x0000801804007986 */ /* 0x000fe2000c101d06 */
[----:B------:R-:W-:-:S03]  /*1ec0*/  IMAD.WIDE R14, R77, 0x4, R10 ;  /* 0x000000044d0e7825 */ /* 0x000fc600078e020a */
[----:B------:R-:W-:Y:S01]  /*1ed0*/  STG.E.128 desc[UR6][R6.64], R68 ;  /* 0x0000004406007986 */ /* 0x000fe2000c101d06 */
[----:B------:R-:W-:-:S03]  /*1ee0*/  IMAD.WIDE R76, R77, 0x4, R12 ;  /* 0x000000044d4c7825 */ /* 0x000fc600078e020c */
[----:B------:R-:W-:Y:S04]  /*1ef0*/  STG.E.128 desc[UR6][R8.64], R52 ;  /* 0x0000003408007986 */ /* 0x000fe8000c101d06 */
        /* <DEDUP_REMOVED lines=9> */
[----:B------:R-:W-:Y:S01]  /*1f90*/  STG.E.128 desc[UR6][R76.64+0x80], R84 ;  /* 0x000080544c007986 */ /* 0x000fe2000c101d06 */
[----:B------:R-:W-:Y:S05]  /*1fa0*/  EXIT ;  /* 0x000000000000794d */ /* 0x000fea0003800000 */
.L_x_4:
[----:B------:R-:W-:-:S00]  /*1fb0*/  BRA `(.L_x_4) ;  /* 0xfffffffc00fc7947 */ /* 0x000fc0000383ffff */
[----:B------:R-:W-:-:S00]  /*1fc0*/  NOP ;  /* 0x0000000000007918 */ /* 0x000fc00000000000 */
        /* <DEDUP_REMOVED lines=11> */
.L_x_5:


//--------------------- .nv.shared._Z9mm_llmc_2PfS_S_i --------------------------
	.section	.nv.shared._Z9mm_llmc_2PfS_S_i,"aw",@nobits
	.sectionflags	@""
	.align	4
.nv.shared._Z9mm_llmc_2PfS_S_i:
	.zero		9216


//--------------------- .nv.shared.reserved.0     --------------------------
	.section	.nv.shared.reserved.0,"aw",@nobits
	.weak		__nv_reservedSMEM_offset_0_alias
	.size		__nv_reservedSMEM_offset_0_alias, 0, 64
	.other		__nv_reservedSMEM_offset_0_alias,@"STO_CUDA_RESERVED_SHARED STV_DEFAULT"
__nv_reservedSMEM_offset_0_alias:
	.zero		0
	.zero		64


//--------------------- .nv.constant0._Z9mm_llmc_2PfS_S_i --------------------------
	.section	.nv.constant0._Z9mm_llmc_2PfS_S_i,"a",@progbits
	.sectionflags	@""
	.align	4
.nv.constant0._Z9mm_llmc_2PfS_S_i:
	.zero		924


//--------------------- SYMBOLS --------------------------

	.type		.nv.reservedSmem.offset0,@object
	.size		.nv.reservedSmem.offset0,0x4
	.type		.nv.reservedSmem.cap,@object
	.size		.nv.reservedSmem.cap,0x4
